//
// Generated by NVIDIA NVVM Compiler
//
// Compiler Build ID: CL-36424714
// Cuda compilation tools, release 13.0, V13.0.88
// Based on NVVM 20.0.0
//

.version 9.0
.target sm_100
.address_size 64

	// .globl	_Z18implied_vol_kernelPfS_S_ffS_ii

.visible .entry _Z18implied_vol_kernelPfS_S_ffS_ii(
	.param .u64 .ptr .align 1 _Z18implied_vol_kernelPfS_S_ffS_ii_param_0,
	.param .u64 .ptr .align 1 _Z18implied_vol_kernelPfS_S_ffS_ii_param_1,
	.param .u64 .ptr .align 1 _Z18implied_vol_kernelPfS_S_ffS_ii_param_2,
	.param .f32 _Z18implied_vol_kernelPfS_S_ffS_ii_param_3,
	.param .f32 _Z18implied_vol_kernelPfS_S_ffS_ii_param_4,
	.param .u64 .ptr .align 1 _Z18implied_vol_kernelPfS_S_ffS_ii_param_5,
	.param .u32 _Z18implied_vol_kernelPfS_S_ffS_ii_param_6,
	.param .u32 _Z18implied_vol_kernelPfS_S_ffS_ii_param_7
)
{
	.reg .pred 	%p<17>;
	.reg .b32 	%r<26>;
	.reg .b32 	%f<174>;
	.reg .b64 	%rd<17>;
	.reg .b64 	%fd<5>;

	ld.param.u64 	%rd1, [_Z18implied_vol_kernelPfS_S_ffS_ii_param_0];
	ld.param.u64 	%rd2, [_Z18implied_vol_kernelPfS_S_ffS_ii_param_1];
	ld.param.u64 	%rd3, [_Z18implied_vol_kernelPfS_S_ffS_ii_param_2];
	ld.param.f32 	%f15, [_Z18implied_vol_kernelPfS_S_ffS_ii_param_3];
	ld.param.f32 	%f16, [_Z18implied_vol_kernelPfS_S_ffS_ii_param_4];
	ld.param.u64 	%rd4, [_Z18implied_vol_kernelPfS_S_ffS_ii_param_5];
	ld.param.u32 	%r6, [_Z18implied_vol_kernelPfS_S_ffS_ii_param_6];
	ld.param.u32 	%r7, [_Z18implied_vol_kernelPfS_S_ffS_ii_param_7];
	mov.u32 	%r8, %ctaid.y;
	mov.u32 	%r9, %ntid.y;
	mov.u32 	%r10, %tid.y;
	mad.lo.s32 	%r1, %r8, %r9, %r10;
	mov.u32 	%r11, %ctaid.x;
	mov.u32 	%r12, %ntid.x;
	mov.u32 	%r13, %tid.x;
	mad.lo.s32 	%r2, %r11, %r12, %r13;
	setp.ge.s32 	%p1, %r1, %r7;
	setp.ge.s32 	%p2, %r2, %r6;
	or.pred  	%p3, %p2, %p1;
	@%p3 bra 	$L__BB0_7;
	cvta.to.global.u64 	%rd5, %rd1;
	cvta.to.global.u64 	%rd6, %rd2;
	cvta.to.global.u64 	%rd7, %rd3;
	mul.wide.s32 	%rd8, %r2, 4;
	add.s64 	%rd9, %rd5, %rd8;
	ld.global.f32 	%f1, [%rd9];
	mul.wide.u32 	%rd10, %r1, 4;
	add.s64 	%rd11, %rd6, %rd10;
	ld.global.f32 	%f2, [%rd11];
	mad.lo.s32 	%r3, %r6, %r1, %r2;
	mul.wide.s32 	%rd12, %r3, 4;
	add.s64 	%rd13, %rd7, %rd12;
	ld.global.f32 	%f3, [%rd13];
	sub.f32 	%f19, %f15, %f1;
	max.f32 	%f4, %f19, 0f00000000;
	div.rn.f32 	%f20, %f15, %f1;
	setp.lt.f32 	%p4, %f20, 0f00800000;
	mul.f32 	%f21, %f20, 0f4B000000;
	selp.f32 	%f22, %f21, %f20, %p4;
	selp.f32 	%f23, 0fC1B80000, 0f00000000, %p4;
	mov.b32 	%r15, %f22;
	add.s32 	%r16, %r15, -1059760811;
	and.b32  	%r17, %r16, -8388608;
	sub.s32 	%r18, %r15, %r17;
	mov.b32 	%f24, %r18;
	cvt.rn.f32.s32 	%f25, %r17;
	fma.rn.f32 	%f26, %f25, 0f34000000, %f23;
	add.f32 	%f27, %f24, 0fBF800000;
	fma.rn.f32 	%f28, %f27, 0fBE055027, 0f3E1039F6;
	fma.rn.f32 	%f29, %f28, %f27, 0fBDF8CDCC;
	fma.rn.f32 	%f30, %f29, %f27, 0f3E0F2955;
	fma.rn.f32 	%f31, %f30, %f27, 0fBE2AD8B9;
	fma.rn.f32 	%f32, %f31, %f27, 0f3E4CED0B;
	fma.rn.f32 	%f33, %f32, %f27, 0fBE7FFF22;
	fma.rn.f32 	%f34, %f33, %f27, 0f3EAAAA78;
	fma.rn.f32 	%f35, %f34, %f27, 0fBF000000;
	mul.f32 	%f36, %f27, %f35;
	fma.rn.f32 	%f37, %f36, %f27, %f27;
	fma.rn.f32 	%f38, %f26, 0f3F317218, %f37;
	setp.gt.u32 	%p5, %r15, 2139095039;
	fma.rn.f32 	%f39, %f22, 0f7F800000, 0f7F800000;
	selp.f32 	%f40, %f39, %f38, %p5;
	setp.eq.f32 	%p6, %f22, 0f00000000;
	selp.f32 	%f5, 0fFF800000, %f40, %p6;
	neg.f32 	%f41, %f16;
	mul.f32 	%f42, %f2, %f41;
	fma.rn.f32 	%f43, %f42, 0f3BBB989D, 0f3F000000;
	cvt.sat.f32.f32 	%f44, %f43;
	mov.f32 	%f45, 0f4B400001;
	mov.f32 	%f46, 0f437C0000;
	fma.rm.f32 	%f47, %f44, %f46, %f45;
	add.f32 	%f48, %f47, 0fCB40007F;
	neg.f32 	%f49, %f48;
	fma.rn.f32 	%f50, %f42, 0f3FB8AA3B, %f49;
	fma.rn.f32 	%f6, %f42, 0f32A57060, %f50;
	mov.b32 	%r19, %f47;
	shl.b32 	%r20, %r19, 23;
	mov.b32 	%f7, %r20;
	mov.f32 	%f172, 0f3C23D70A;
	mov.f32 	%f171, 0f40400000;
	mov.b32 	%r25, 0;
	ex2.approx.ftz.f32 	%f114, %f6;
	mul.f32 	%f115, %f114, %f7;
	mul.f32 	%f116, %f1, %f115;
$L__BB0_2:
	setp.le.f32 	%p7, %f2, 0f00000000;
	add.f32 	%f51, %f172, %f171;
	mul.f32 	%f10, %f51, 0f3F000000;
	mov.f32 	%f173, %f4;
	@%p7 bra 	$L__BB0_4;
	mul.f32 	%f52, %f10, 0f3F000000;
	fma.rn.f32 	%f53, %f10, %f52, %f16;
	fma.rn.f32 	%f54, %f2, %f53, %f5;
	sqrt.rn.f32 	%f55, %f2;
	mul.f32 	%f56, %f10, %f55;
	div.rn.f32 	%f57, %f54, %f56;
	sub.f32 	%f58, %f57, %f56;
	neg.f32 	%f59, %f57;
	cvt.f64.f32 	%fd1, %f59;
	mul.f64 	%fd2, %fd1, 0d3FE6A09E667F3BCD;
	cvt.rn.f32.f64 	%f60, %fd2;
	abs.f32 	%f61, %f60;
	add.f32 	%f62, %f61, 0fC0800000;
	add.f32 	%f63, %f61, 0f40800000;
	rcp.approx.ftz.f32 	%f64, %f63;
	mul.rn.f32 	%f65, %f62, %f64;
	add.f32 	%f66, %f65, 0f3F800000;
	fma.rn.f32 	%f67, %f66, 0fC0800000, %f61;
	neg.f32 	%f68, %f65;
	fma.rn.f32 	%f69, %f68, %f61, %f67;
	fma.rn.f32 	%f70, %f64, %f69, %f65;
	fma.rn.f32 	%f71, %f70, 0f3A69A091, 0f3BE6E05B;
	fma.rn.f32 	%f72, %f71, %f70, 0fBC81FB4B;
	fma.rn.f32 	%f73, %f72, %f70, 0f3D15373B;
	fma.rn.f32 	%f74, %f73, %f70, 0fBD887C5A;
	fma.rn.f32 	%f75, %f74, %f70, 0f3DC021D5;
	fma.rn.f32 	%f76, %f75, %f70, 0fBDCED424;
	fma.rn.f32 	%f77, %f76, %f70, 0f3D8B74DE;
	fma.rn.f32 	%f78, %f77, %f70, 0f3C7BF170;
	fma.rn.f32 	%f79, %f78, %f70, 0fBE0EF8D4;
	fma.rn.f32 	%f80, %f79, %f70, 0f3F9DD2C9;
	fma.rn.f32 	%f81, %f61, 0f40000000, 0f3F800000;
	rcp.approx.ftz.f32 	%f82, %f81;
	mul.rn.f32 	%f83, %f80, %f82;
	mul.f32 	%f84, %f83, 0fC0000000;
	fma.rn.f32 	%f85, %f61, %f84, %f80;
	sub.f32 	%f86, %f85, %f83;
	fma.rn.f32 	%f87, %f86, %f82, %f83;
	neg.f32 	%f88, %f61;
	mul.f32 	%f89, %f61, %f88;
	mov.f32 	%f90, 0f3FB8AA3B;
	mul.rn.f32 	%f91, %f89, %f90;
	cvt.rzi.f32.f32 	%f92, %f91;
	abs.f32 	%f93, %f92;
	setp.gt.f32 	%p8, %f93, 0f42FC0000;
	mov.f32 	%f94, 0f42FC0000;
	copysign.f32 	%f95, %f92, %f94;
	selp.f32 	%f96, %f95, %f92, %p8;
	fma.rn.f32 	%f97, %f96, 0fBF317218, %f89;
	fma.rn.f32 	%f98, %f96, 0f3102E308, %f97;
	mul.f32 	%f99, %f98, 0f3FB8AA3B;
	add.f32 	%f100, %f96, 0f4B40007F;
	mov.b32 	%r21, %f100;
	shl.b32 	%r22, %r21, 23;
	mov.b32 	%f101, %r22;
	ex2.approx.ftz.f32 	%f102, %f99;
	mul.f32 	%f103, %f102, %f101;
	neg.f32 	%f104, %f89;
	fma.rn.f32 	%f105, %f88, %f61, %f104;
	fma.rn.f32 	%f106, %f103, %f105, %f103;
	mul.f32 	%f107, %f106, %f87;
	setp.gt.f32 	%p9, %f61, 0f4120E148;
	selp.f32 	%f108, 0f00000000, %f107, %p9;
	setp.lt.f32 	%p10, %f60, 0f00000000;
	mov.f32 	%f109, 0f40000000;
	sub.f32 	%f110, %f109, %f108;
	selp.f32 	%f111, %f110, %f108, %p10;
	mul.f32 	%f112, %f111, 0f3F000000;
	mul.f32 	%f113, %f15, %f112;
	neg.f32 	%f117, %f58;
	cvt.f64.f32 	%fd3, %f117;
	mul.f64 	%fd4, %fd3, 0d3FE6A09E667F3BCD;
	cvt.rn.f32.f64 	%f118, %fd4;
	abs.f32 	%f119, %f118;
	add.f32 	%f120, %f119, 0fC0800000;
	add.f32 	%f121, %f119, 0f40800000;
	rcp.approx.ftz.f32 	%f122, %f121;
	mul.rn.f32 	%f123, %f120, %f122;
	add.f32 	%f124, %f123, 0f3F800000;
	fma.rn.f32 	%f125, %f124, 0fC0800000, %f119;
	neg.f32 	%f126, %f123;
	fma.rn.f32 	%f127, %f126, %f119, %f125;
	fma.rn.f32 	%f128, %f122, %f127, %f123;
	fma.rn.f32 	%f129, %f128, 0f3A69A091, 0f3BE6E05B;
	fma.rn.f32 	%f130, %f129, %f128, 0fBC81FB4B;
	fma.rn.f32 	%f131, %f130, %f128, 0f3D15373B;
	fma.rn.f32 	%f132, %f131, %f128, 0fBD887C5A;
	fma.rn.f32 	%f133, %f132, %f128, 0f3DC021D5;
	fma.rn.f32 	%f134, %f133, %f128, 0fBDCED424;
	fma.rn.f32 	%f135, %f134, %f128, 0f3D8B74DE;
	fma.rn.f32 	%f136, %f135, %f128, 0f3C7BF170;
	fma.rn.f32 	%f137, %f136, %f128, 0fBE0EF8D4;
	fma.rn.f32 	%f138, %f137, %f128, 0f3F9DD2C9;
	fma.rn.f32 	%f139, %f119, 0f40000000, 0f3F800000;
	rcp.approx.ftz.f32 	%f140, %f139;
	mul.rn.f32 	%f141, %f138, %f140;
	mul.f32 	%f142, %f141, 0fC0000000;
	fma.rn.f32 	%f143, %f119, %f142, %f138;
	sub.f32 	%f144, %f143, %f141;
	fma.rn.f32 	%f145, %f144, %f140, %f141;
	neg.f32 	%f146, %f119;
	mul.f32 	%f147, %f119, %f146;
	mul.rn.f32 	%f148, %f147, %f90;
	cvt.rzi.f32.f32 	%f149, %f148;
	abs.f32 	%f150, %f149;
	setp.gt.f32 	%p11, %f150, 0f42FC0000;
	copysign.f32 	%f151, %f149, %f94;
	selp.f32 	%f152, %f151, %f149, %p11;
	fma.rn.f32 	%f153, %f152, 0fBF317218, %f147;
	fma.rn.f32 	%f154, %f152, 0f3102E308, %f153;
	mul.f32 	%f155, %f154, 0f3FB8AA3B;
	add.f32 	%f156, %f152, 0f4B40007F;
	mov.b32 	%r23, %f156;
	shl.b32 	%r24, %r23, 23;
	mov.b32 	%f157, %r24;
	ex2.approx.ftz.f32 	%f158, %f155;
	mul.f32 	%f159, %f158, %f157;
	neg.f32 	%f160, %f147;
	fma.rn.f32 	%f161, %f146, %f119, %f160;
	fma.rn.f32 	%f162, %f159, %f161, %f159;
	mul.f32 	%f163, %f162, %f145;
	setp.gt.f32 	%p12, %f119, 0f4120E148;
	selp.f32 	%f164, 0f00000000, %f163, %p12;
	setp.lt.f32 	%p13, %f118, 0f00000000;
	sub.f32 	%f165, %f109, %f164;
	selp.f32 	%f166, %f165, %f164, %p13;
	mul.f32 	%f167, %f166, 0f3F000000;
	mul.f32 	%f168, %f116, %f167;
	sub.f32 	%f173, %f113, %f168;
$L__BB0_4:
	sub.f32 	%f169, %f173, %f3;
	abs.f32 	%f170, %f169;
	setp.lt.f32 	%p14, %f170, 0f38D1B717;
	@%p14 bra 	$L__BB0_6;
	setp.gt.f32 	%p15, %f173, %f3;
	selp.f32 	%f172, %f172, %f10, %p15;
	selp.f32 	%f171, %f10, %f171, %p15;
	add.s32 	%r25, %r25, 1;
	setp.ne.s32 	%p16, %r25, 100;
	@%p16 bra 	$L__BB0_2;
$L__BB0_6:
	cvta.to.global.u64 	%rd14, %rd4;
	add.s64 	%rd16, %rd14, %rd12;
	st.global.f32 	[%rd16], %f10;
$L__BB0_7:
	ret;

}


// ===== COMPILED SASS (sm_100) =====

	.target	sm_100

	.elftype	@"ET_EXEC"


//--------------------- .note.nv.tkinfo           --------------------------
	.section	.note.nv.tkinfo,"",@"SHT_NOTE"
	.sectionflags	@"SHF_NOTE_NV_TKINFO"
	.tkinfo
        /*0018*/ 	.word	0x00000002
        /*0030*/ 	.string	""
        /*0030*/ 	.string	"ptxas"
        /*0030*/ 	.string	"Cuda compilation tools, release 13.0, V13.0.88"
        /*0030*/ 	.string	"Build cuda_13.0.r13.0/compiler.36424714_0"
        /*0030*/ 	.string	"-arch sm_100 -m 64 "



//--------------------- .note.nv.cuinfo           --------------------------
	.section	.note.nv.cuinfo,"",@"SHT_NOTE"
	.sectionflags	@"SHF_NOTE_NV_CUINFO"
        /*0018*/ 	.short	0x0002
        /*001a*/ 	.short	0x0064
        /*001c*/ 	.short	0x0082
	.zero		2


//--------------------- .nv.info                  --------------------------
	.section	.nv.info,"",@"SHT_CUDA_INFO"
	.align	4


	//----- nvinfo : EIATTR_REGCOUNT
	.align		4
        /*0000*/ 	.byte	0x04, 0x2f
        /*0002*/ 	.short	(.L_1 - .L_0)
	.align		4
.L_0:
        /*0004*/ 	.word	index@(_Z18implied_vol_kernelPfS_S_ffS_ii)
        /*0008*/ 	.word	0x0000001e


	//----- nvinfo : EIATTR_FRAME_SIZE
	.align		4
.L_1:
        /*000c*/ 	.byte	0x04, 0x11
        /*000e*/ 	.short	(.L_3 - .L_2)
	.align		4
.L_2:
        /*0010*/ 	.word	index@($__internal_1_$__cuda_sm3x_div_rn_noftz_f32_slowpath)
        /*0014*/ 	.word	0x00000000


	//----- nvinfo : EIATTR_FRAME_SIZE
	.align		4
.L_3:
        /*0018*/ 	.byte	0x04, 0x11
        /*001a*/ 	.short	(.L_5 - .L_4)
	.align		4
.L_4:
        /*001c*/ 	.word	index@($__internal_0_$__cuda_sm20_sqrt_rn_f32_slowpath)
        /*0020*/ 	.word	0x00000000


	//----- nvinfo : EIATTR_FRAME_SIZE
	.align		4
.L_5:
        /*0024*/ 	.byte	0x04, 0x11
        /*0026*/ 	.short	(.L_7 - .L_6)
	.align		4
.L_6:
        /*0028*/ 	.word	index@(_Z18implied_vol_kernelPfS_S_ffS_ii)
        /*002c*/ 	.word	0x00000000


	//----- nvinfo : EIATTR_MIN_STACK_SIZE
	.align		4
.L_7:
        /*0030*/ 	.byte	0x04, 0x12
        /*0032*/ 	.short	(.L_9 - .L_8)
	.align		4
.L_8:
        /*0034*/ 	.word	index@(_Z18implied_vol_kernelPfS_S_ffS_ii)
        /*0038*/ 	.word	0x00000000
.L_9:


//--------------------- .nv.compat                --------------------------
	.section	.nv.compat,"",@"SHT_CUDA_COMPAT_INFO"
	.align	4
        /*0000*/ 	.byte	0x02, 0x09, 0x00, 0x00, 0x02, 0x02, 0x01, 0x00, 0x02, 0x05, 0x05, 0x00, 0x03, 0x07, 0x01, 0x01
        /*0010*/ 	.byte	0x02, 0x03, 0x00, 0x00, 0x02, 0x06, 0x01, 0x00, 0x04, 0x0b, 0x08, 0x00, 0x01, 0x00, 0x00, 0x00
        /*0020*/ 	.byte	0x00, 0x00, 0x00, 0x00


//--------------------- .nv.info._Z18implied_vol_kernelPfS_S_ffS_ii --------------------------
	.section	.nv.info._Z18implied_vol_kernelPfS_S_ffS_ii,"",@"SHT_CUDA_INFO"
	.sectionflags	@""
	.align	4


	//----- nvinfo : EIATTR_CUDA_API_VERSION
	.align		4
        /*0000*/ 	.byte	0x04, 0x37
        /*0002*/ 	.short	(.L_11 - .L_10)
.L_10:
        /*0004*/ 	.word	0x00000082


	//----- nvinfo : EIATTR_KPARAM_INFO
	.align		4
.L_11:
        /*0008*/ 	.byte	0x04, 0x17
        /*000a*/ 	.short	(.L_13 - .L_12)
.L_12:
        /*000c*/ 	.word	0x00000000
        /*0010*/ 	.short	0x0007
        /*0012*/ 	.short	0x002c
        /*0014*/ 	.byte	0x00, 0xf0, 0x11, 0x00


	//----- nvinfo : EIATTR_KPARAM_INFO
	.align		4
.L_13:
        /*0018*/ 	.byte	0x04, 0x17
        /*001a*/ 	.short	(.L_15 - .L_14)
.L_14:
        /*001c*/ 	.word	0x00000000
        /*0020*/ 	.short	0x0006
        /*0022*/ 	.short	0x0028
        /*0024*/ 	.byte	0x00, 0xf0, 0x11, 0x00


	//----- nvinfo : EIATTR_KPARAM_INFO
	.align		4
.L_15:
        /*0028*/ 	.byte	0x04, 0x17
        /*002a*/ 	.short	(.L_17 - .L_16)
.L_16:
        /*002c*/ 	.word	0x00000000
        /*0030*/ 	.short	0x0005
        /*0032*/ 	.short	0x0020
        /*0034*/ 	.byte	0x00, 0xf5, 0x21, 0x00


	//----- nvinfo : EIATTR_KPARAM_INFO
	.align		4
.L_17:
        /*0038*/ 	.byte	0x04, 0x17
        /*003a*/ 	.short	(.L_19 - .L_18)
.L_18:
        /*003c*/ 	.word	0x00000000
        /*0040*/ 	.short	0x0004
        /*0042*/ 	.short	0x001c
        /*0044*/ 	.byte	0x00, 0xf0, 0x11, 0x00


	//----- nvinfo : EIATTR_KPARAM_INFO
	.align		4
.L_19:
        /*0048*/ 	.byte	0x04, 0x17
        /*004a*/ 	.short	(.L_21 - .L_20)
.L_20:
        /*004c*/ 	.word	0x00000000
        /*0050*/ 	.short	0x0003
        /*0052*/ 	.short	0x0018
        /*0054*/ 	.byte	0x00, 0xf0, 0x11, 0x00


	//----- nvinfo : EIATTR_KPARAM_INFO
	.align		4
.L_21:
        /*0058*/ 	.byte	0x04, 0x17
        /*005a*/ 	.short	(.L_23 - .L_22)
.L_22:
        /*005c*/ 	.word	0x00000000
        /*0060*/ 	.short	0x0002
        /*0062*/ 	.short	0x0010
        /*0064*/ 	.byte	0x00, 0xf5, 0x21, 0x00


	//----- nvinfo : EIATTR_KPARAM_INFO
	.align		4
.L_23:
        /*0068*/ 	.byte	0x04, 0x17
        /*006a*/ 	.short	(.L_25 - .L_24)
.L_24:
        /*006c*/ 	.word	0x00000000
        /*0070*/ 	.short	0x0001
        /*0072*/ 	.short	0x0008
        /*0074*/ 	.byte	0x00, 0xf5, 0x21, 0x00


	//----- nvinfo : EIATTR_KPARAM_INFO
	.align		4
.L_25:
        /*0078*/ 	.byte	0x04, 0x17
        /*007a*/ 	.short	(.L_27 - .L_26)
.L_26:
        /*007c*/ 	.word	0x00000000
        /*0080*/ 	.short	0x0000
        /*0082*/ 	.short	0x0000
        /*0084*/ 	.byte	0x00, 0xf5, 0x21, 0x00


	//----- nvinfo : EIATTR_SPARSE_MMA_MASK
	.align		4
.L_27:
        /*0088*/ 	.byte	0x03, 0x50
        /*008a*/ 	.short	0x0000


	//----- nvinfo : EIATTR_MAXREG_COUNT
	.align		4
        /*008c*/ 	.byte	0x03, 0x1b
        /*008e*/ 	.short	0x00ff


	//----- nvinfo : EIATTR_MERCURY_ISA_VERSION
	.align		4
        /*0090*/ 	.byte	0x03, 0x5f
        /*0092*/ 	.short	0x0101


	//----- nvinfo : EIATTR_VRC_CTA_INIT_COUNT
	.align		4
        /*0094*/ 	.byte	0x02, 0x4a
	.zero		1
	.zero		1


	//----- nvinfo : EIATTR_EXIT_INSTR_OFFSETS
	.align		4
        /*0098*/ 	.byte	0x04, 0x1c
        /*009a*/ 	.short	(.L_29 - .L_28)


	//   ....[0]....
.L_28:
        /*009c*/ 	.word	0x000000c0


	//   ....[1]....
        /*00a0*/ 	.word	0x00000f30


	//----- nvinfo : EIATTR_CRS_STACK_SIZE
	.align		4
.L_29:
        /*00a4*/ 	.byte	0x04, 0x1e
        /*00a6*/ 	.short	(.L_31 - .L_30)
.L_30:
        /*00a8*/ 	.word	0x00000000


	//----- nvinfo : EIATTR_CBANK_PARAM_SIZE
	.align		4
.L_31:
        /*00ac*/ 	.byte	0x03, 0x19
        /*00ae*/ 	.short	0x0030


	//----- nvinfo : EIATTR_PARAM_CBANK
	.align		4
        /*00b0*/ 	.byte	0x04, 0x0a
        /*00b2*/ 	.short	(.L_33 - .L_32)
	.align		4
.L_32:
        /*00b4*/ 	.word	index@(.nv.constant0._Z18implied_vol_kernelPfS_S_ffS_ii)
        /*00b8*/ 	.short	0x0380
        /*00ba*/ 	.short	0x0030


	//----- nvinfo : EIATTR_SW_WAR
	.align		4
.L_33:
        /*00bc*/ 	.byte	0x04, 0x36
        /*00be*/ 	.short	(.L_35 - .L_34)
.L_34:
        /*00c0*/ 	.word	0x00000008
.L_35:


//--------------------- .nv.callgraph             --------------------------
	.section	.nv.callgraph,"",@"SHT_CUDA_CALLGRAPH"
	.align	4
	.sectionentsize	8
	.align		4
        /*0000*/ 	.word	0x00000000
	.align		4
        /*0004*/ 	.word	0xffffffff
	.align		4
        /*0008*/ 	.word	0x00000000
	.align		4
        /*000c*/ 	.word	0xfffffffe
	.align		4
        /*0010*/ 	.word	0x00000000
	.align		4
        /*0014*/ 	.word	0xfffffffd
	.align		4
        /*0018*/ 	.word	0x00000000
	.align		4
        /*001c*/ 	.word	0xfffffffc


//--------------------- .text._Z18implied_vol_kernelPfS_S_ffS_ii --------------------------
	.section	.text._Z18implied_vol_kernelPfS_S_ffS_ii,"ax",@progbits
	.align	128
        .global         _Z18implied_vol_kernelPfS_S_ffS_ii
        .type           _Z18implied_vol_kernelPfS_S_ffS_ii,@function
        .size           _Z18implied_vol_kernelPfS_S_ffS_ii,(.L_x_26 - _Z18implied_vol_kernelPfS_S_ffS_ii)
        .other          _Z18implied_vol_kernelPfS_S_ffS_ii,@"STO_CUDA_ENTRY STV_DEFAULT"
_Z18implied_vol_kernelPfS_S_ffS_ii:
.text._Z18implied_vol_kernelPfS_S_ffS_ii:
[----:B------:R-:W-:Y:S01]  /*0000*/  LDC R1, c[0x0][0x37c] ;  /* 0x0000df00ff017b82 */ /* 0x000fe20000000800 */
[----:B------:R-:W0:Y:S07]  /*0010*/  S2R R0, SR_TID.Y ;  /* 0x0000000000007919 */ /* 0x000e2e0000002200 */
[----:B------:R-:W0:Y:S01]  /*0020*/  S2UR UR4, SR_CTAID.Y ;  /* 0x00000000000479c3 */ /* 0x000e220000002600 */
[----:B------:R-:W1:Y:S01]  /*0030*/  LDCU.64 UR6, c[0x0][0x3a8] ;  /* 0x00007500ff0677ac */ /* 0x000e620008000a00 */
[----:B------:R-:W2:Y:S06]  /*0040*/  S2R R3, SR_TID.X ;  /* 0x0000000000037919 */ /* 0x000eac0000002100 */
[----:B------:R-:W0:Y:S08]  /*0050*/  LDC R5, c[0x0][0x364] ;  /* 0x0000d900ff057b82 */ /* 0x000e300000000800 */
[----:B------:R-:W2:Y:S08]  /*0060*/  S2UR UR5, SR_CTAID.X ;  /* 0x00000000000579c3 */ /* 0x000eb00000002500 */
[----:B------:R-:W2:Y:S01]  /*0070*/  LDC R4, c[0x0][0x360] ;  /* 0x0000d800ff047b82 */ /* 0x000ea20000000800 */
[----:B0-----:R-:W-:-:S05]  /*0080*/  IMAD R5, R5, UR4, R0 ;  /* 0x0000000405057c24 */ /* 0x001fca000f8e0200 */
[----:B-1----:R-:W-:Y:S01]  /*0090*/  ISETP.GE.AND P0, PT, R5, UR7, PT ;  /* 0x0000000705007c0c */ /* 0x002fe2000bf06270 */
[----:B--2---:R-:W-:-:S05]  /*00a0*/  IMAD R4, R4, UR5, R3 ;  /* 0x0000000504047c24 */ /* 0x004fca000f8e0203 */
[----:B------:R-:W-:-:S13]  /*00b0*/  ISETP.GE.OR P0, PT, R4, UR6, P0 ;  /* 0x0000000604007c0c */ /* 0x000fda0008706670 */
[----:B------:R-:W-:Y:S05]  /*00c0*/  @P0 EXIT ;  /* 0x000000000000094d */ /* 0x000fea0003800000 */
[----:B------:R-:W0:Y:S01]  /*00d0*/  LDC.64 R6, c[0x0][0x380] ;  /* 0x0000e000ff067b82 */ /* 0x000e220000000a00 */
[----:B------:R-:W1:Y:S07]  /*00e0*/  LDCU.64 UR4, c[0x0][0x358] ;  /* 0x00006b00ff0477ac */ /* 0x000e6e0008000a00 */
[----:B------:R-:W2:Y:S08]  /*00f0*/  LDC.64 R8, c[0x0][0x388] ;  /* 0x0000e200ff087b82 */ /* 0x000eb00000000a00 */
[----:B------:R-:W3:Y:S01]  /*0100*/  LDC.64 R10, c[0x0][0x390] ;  /* 0x0000e400ff0a7b82 */ /* 0x000ee20000000a00 */
[----:B0-----:R-:W-:-:S05]  /*0110*/  IMAD.WIDE R6, R4, 0x4, R6 ;  /* 0x0000000404067825 */ /* 0x001fca00078e0206 */
[----:B-1----:R-:W4:Y:S01]  /*0120*/  LDG.E R3, desc[UR4][R6.64] ;  /* 0x0000000406037981 */ /* 0x002f22000c1e1900 */
[C---:B------:R-:W-:Y:S01]  /*0130*/  IMAD R4, R5.reuse, UR6, R4 ;  /* 0x0000000605047c24 */ /* 0x040fe2000f8e0204 */
[----:B------:R-:W0:Y:S01]  /*0140*/  LDCU UR6, c[0x0][0x398] ;  /* 0x00007300ff0677ac */ /* 0x000e220008000800 */
[----:B--2---:R-:W-:-:S05]  /*0150*/  IMAD.WIDE.U32 R8, R5, 0x4, R8 ;  /* 0x0000000405087825 */ /* 0x004fca00078e0008 */
[----:B------:R1:W5:Y:S01]  /*0160*/  LDG.E R2, desc[UR4][R8.64] ;  /* 0x0000000408027981 */ /* 0x000362000c1e1900 */
[----:B---3--:R-:W-:-:S05]  /*0170*/  IMAD.WIDE R10, R4, 0x4, R10 ;  /* 0x00000004040a7825 */ /* 0x008fca00078e020a */
[----:B------:R1:W5:Y:S01]  /*0180*/  LDG.E R5, desc[UR4][R10.64] ;  /* 0x000000040a057981 */ /* 0x000362000c1e1900 */
[----:B0-----:R-:W-:Y:S01]  /*0190*/  MOV R12, UR6 ;  /* 0x00000006000c7c02 */ /* 0x001fe20008000f00 */
[----:B------:R-:W-:Y:S01]  /*01a0*/  BSSY.RECONVERGENT B0, `(.L_x_0) ;  /* 0x000000d000007945 */ /* 0x000fe20003800200 */
[----:B----4-:R-:W0:Y:S08]  /*01b0*/  MUFU.RCP R0, R3 ;  /* 0x0000000300007308 */ /* 0x010e300000001000 */
[----:B------:R-:W2:Y:S01]  /*01c0*/  FCHK P0, R12, R3 ;  /* 0x000000030c007302 */ /* 0x000ea20000000000 */
[----:B0-----:R-:W-:-:S04]  /*01d0*/  FFMA R13, -R3, R0, 1 ;  /* 0x3f800000030d7423 */ /* 0x001fc80000000100 */
[----:B------:R-:W-:-:S04]  /*01e0*/  FFMA R0, R0, R13, R0 ;  /* 0x0000000d00007223 */ /* 0x000fc80000000000 */
[----:B------:R-:W-:-:S04]  /*01f0*/  FFMA R6, R0, UR6, RZ ;  /* 0x0000000600067c23 */ /* 0x000fc800080000ff */
[----:B------:R-:W-:-:S04]  /*0200*/  FFMA R7, -R3, R6, UR6 ;  /* 0x0000000603077e23 */ /* 0x000fc80008000106 */
[----:B------:R-:W-:Y:S01]  /*0210*/  FFMA R0, R0, R7, R6 ;  /* 0x0000000700007223 */ /* 0x000fe20000000006 */
[----:B-12---:R-:W-:Y:S06]  /*0220*/  @!P0 BRA `(.L_x_1) ;  /* 0x0000000000108947 */ /* 0x006fec0003800000 */
[----:B------:R-:W0:Y:S01]  /*0230*/  LDCU UR6, c[0x0][0x398] ;  /* 0x00007300ff0677ac */ /* 0x000e220008000800 */
[----:B------:R-:W-:Y:S02]  /*0240*/  MOV R12, 0x270 ;  /* 0x00000270000c7802 */ /* 0x000fe40000000f00 */
[----:B0-----:R-:W-:-:S07]  /*0250*/  MOV R0, UR6 ;  /* 0x0000000600007c02 */ /* 0x001fce0008000f00 */
[----:B-----5:R-:W-:Y:S05]  /*0260*/  CALL.REL.NOINC `($__internal_1_$__cuda_sm3x_div_rn_noftz_f32_slowpath) ;  /* 0x0000000c008c7944 */ /* 0x020fea0003c00000 */
.L_x_1:
[----:B------:R-:W-:Y:S05]  /*0270*/  BSYNC.RECONVERGENT B0 ;  /* 0x0000000000007941 */ /* 0x000fea0003800200 */
.L_x_0:
[C---:B------:R-:W-:Y:S01]  /*0280*/  FSETP.GEU.AND P0, PT, R0.reuse, 1.175494350822287508e-38, PT ;  /* 0x008000000000780b */ /* 0x040fe20003f0e000 */
[----:B------:R-:W0:Y:S01]  /*0290*/  LDCU.64 UR6, c[0x0][0x398] ;  /* 0x00007300ff0677ac */ /* 0x000e220008000a00 */
[----:B------:R-:W-:Y:S01]  /*02a0*/  HFMA2 R7, -RZ, RZ, 1.5048828125, 33.21875 ;  /* 0x3e055027ff077431 */ /* 0x000fe200000001ff */
[----:B------:R-:W-:Y:S01]  /*02b0*/  MOV R11, 0x3bbb989d ;  /* 0x3bbb989d000b7802 */ /* 0x000fe20000000f00 */
[----:B------:R-:W-:Y:S01]  /*02c0*/  HFMA2 R13, -RZ, RZ, 3.7421875, 0 ;  /* 0x437c0000ff0d7431 */ /* 0x000fe200000001ff */
[----:B------:R-:W-:Y:S01]  /*02d0*/  BSSY.RECONVERGENT B0, `(.L_x_2) ;  /* 0x00000c2000007945 */ /* 0x000fe20003800200 */
[----:B------:R-:W-:Y:S01]  /*02e0*/  HFMA2 R22, -RZ, RZ, 0, 0 ;  /* 0x00000000ff167431 */ /* 0x000fe200000001ff */
[----:B------:R-:W1:Y:S01]  /*02f0*/  LDCU UR9, c[0x0][0x398] ;  /* 0x00007300ff0977ac */ /* 0x000e620008000800 */
[----:B------:R-:W2:Y:S05]  /*0300*/  LDCU UR8, c[0x0][0x39c] ;  /* 0x00007380ff0877ac */ /* 0x000eaa0008000800 */
[----:B------:R-:W-:-:S05]  /*0310*/  @!P0 FMUL R0, R0, 8388608 ;  /* 0x4b00000000008820 */ /* 0x000fca0000400000 */
[----:B------:R-:W-:Y:S01]  /*0320*/  IADD3 R6, PT, PT, R0, -0x3f2aaaab, RZ ;  /* 0xc0d5555500067810 */ /* 0x000fe20007ffe0ff */
[----:B0----5:R-:W-:Y:S01]  /*0330*/  FMUL R8, R2, -UR7 ;  /* 0x8000000702087c20 */ /* 0x021fe20008400000 */
[----:B------:R-:W-:Y:S02]  /*0340*/  FSETP.NEU.AND P1, PT, R0, RZ, PT ;  /* 0x000000ff0000720b */ /* 0x000fe40003f2d000 */
[----:B------:R-:W-:Y:S01]  /*0350*/  LOP3.LUT R9, R6, 0xff800000, RZ, 0xc0, !PT ;  /* 0xff80000006097812 */ /* 0x000fe200078ec0ff */
[----:B------:R-:W-:-:S03]  /*0360*/  FFMA.SAT R10, R8, R11, 0.5 ;  /* 0x3f000000080a7423 */ /* 0x000fc6000000200b */
[----:B------:R-:W-:Y:S01]  /*0370*/  IADD3 R6, PT, PT, R0, -R9, RZ ;  /* 0x8000000900067210 */ /* 0x000fe20007ffe0ff */
[----:B------:R-:W-:-:S04]  /*0380*/  FFMA.RM R10, R10, R13, 12582913 ;  /* 0x4b4000010a0a7423 */ /* 0x000fc8000000400d */
[----:B------:R-:W-:Y:S01]  /*0390*/  FADD R6, R6, -1 ;  /* 0xbf80000006067421 */ /* 0x000fe20000000000 */
[C---:B------:R-:W-:Y:S01]  /*03a0*/  FADD R11, R10.reuse, -12583039 ;  /* 0xcb40007f0a0b7421 */ /* 0x040fe20000000000 */
[----:B------:R-:W-:Y:S02]  /*03b0*/  SHF.L.U32 R10, R10, 0x17, RZ ;  /* 0x000000170a0a7819 */ /* 0x000fe400000006ff */
[----:B------:R-:W-:Y:S01]  /*03c0*/  FFMA R7, R6, -R7, 0.14084610342979431152 ;  /* 0x3e1039f606077423 */ /* 0x000fe20000000807 */
[----:B------:R-:W-:-:S03]  /*03d0*/  FFMA R11, R8, 1.4426950216293334961, -R11 ;  /* 0x3fb8aa3b080b7823 */ /* 0x000fc6000000080b */
[----:B------:R-:W-:Y:S01]  /*03e0*/  FFMA R7, R6, R7, -0.12148627638816833496 ;  /* 0xbdf8cdcc06077423 */ /* 0x000fe20000000007 */
[----:B------:R-:W-:Y:S01]  /*03f0*/  FFMA R12, R8, 1.925963033500011079e-08, R11 ;  /* 0x32a57060080c7823 */ /* 0x000fe2000000000b */
[----:B------:R-:W-:Y:S01]  /*0400*/  I2FP.F32.S32 R8, R9 ;  /* 0x0000000900087245 */ /* 0x000fe20000201400 */
[----:B------:R-:W-:Y:S01]  /*0410*/  FADD R9, -R3, UR6 ;  /* 0x0000000603097e21 */ /* 0x000fe20008000100 */
[C---:B------:R-:W-:Y:S01]  /*0420*/  FFMA R7, R6.reuse, R7, 0.13980610668659210205 ;  /* 0x3e0f295506077423 */ /* 0x040fe20000000007 */
[----:B------:R-:W0:Y:S03]  /*0430*/  MUFU.EX2 R13, R12 ;  /* 0x0000000c000d7308 */ /* 0x000e260000000800 */
[----:B------:R-:W-:Y:S01]  /*0440*/  FFMA R7, R6, R7, -0.16684235632419586182 ;  /* 0xbe2ad8b906077423 */ /* 0x000fe20000000007 */
[----:B------:R-:W-:-:S03]  /*0450*/  FMNMX R9, RZ, R9, !PT ;  /* 0x00000009ff097209 */ /* 0x000fc60007800000 */
[----:B------:R-:W-:-:S04]  /*0460*/  FFMA R7, R6, R7, 0.20012299716472625732 ;  /* 0x3e4ced0b06077423 */ /* 0x000fc80000000007 */
[----:B------:R-:W-:-:S04]  /*0470*/  FFMA R7, R6, R7, -0.24999669194221496582 ;  /* 0xbe7fff2206077423 */ /* 0x000fc80000000007 */
[----:B------:R-:W-:Y:S01]  /*0480*/  FFMA R11, R6, R7, 0.33333182334899902344 ;  /* 0x3eaaaa78060b7423 */ /* 0x000fe20000000007 */
[----:B------:R-:W-:Y:S01]  /*0490*/  FSEL R7, RZ, -23, P0 ;  /* 0xc1b80000ff077808 */ /* 0x000fe20000000000 */
[----:B0-----:R-:W-:Y:S01]  /*04a0*/  FMUL R10, R10, R13 ;  /* 0x0000000d0a0a7220 */ /* 0x001fe20000400000 */
[----:B------:R-:W-:Y:S01]  /*04b0*/  ISETP.GT.U32.AND P0, PT, R0, 0x7f7fffff, PT ;  /* 0x7f7fffff0000780c */ /* 0x000fe20003f04070 */
[----:B------:R-:W-:Y:S01]  /*04c0*/  FFMA R11, R6, R11, -0.5 ;  /* 0xbf000000060b7423 */ /* 0x000fe2000000000b */
[----:B------:R-:W-:Y:S01]  /*04d0*/  MOV R13, 0x7f800000 ;  /* 0x7f800000000d7802 */ /* 0x000fe20000000f00 */
[----:B------:R-:W-:Y:S01]  /*04e0*/  FFMA R7, R8, 1.1920928955078125e-07, R7 ;  /* 0x3400000008077823 */ /* 0x000fe20000000007 */
[----:B------:R-:W-:Y:S01]  /*04f0*/  MOV R8, 0x40400000 ;  /* 0x4040000000087802 */ /* 0x000fe20000000f00 */
[----:B------:R-:W-:-:S04]  /*0500*/  FMUL R11, R6, R11 ;  /* 0x0000000b060b7220 */ /* 0x000fc80000400000 */
[----:B------:R-:W-:-:S04]  /*0510*/  FFMA R6, R6, R11, R6 ;  /* 0x0000000b06067223 */ /* 0x000fc80000000006 */
[----:B------:R-:W-:Y:S01]  /*0520*/  FFMA R11, R7, 0.69314718246459960938, R6 ;  /* 0x3f317218070b7823 */ /* 0x000fe20000000006 */
[----:B------:R-:W-:Y:S01]  /*0530*/  @P0 FFMA R11, R0, R13, +INF ;  /* 0x7f800000000b0423 */ /* 0x000fe2000000000d */
[----:B------:R-:W-:Y:S02]  /*0540*/  HFMA2 R7, -RZ, RZ, 1.0341796875, -112.625 ;  /* 0x3c23d70aff077431 */ /* 0x000fe400000001ff */
[----:B------:R-:W-:Y:S02]  /*0550*/  FMUL R6, R3, R10 ;  /* 0x0000000a03067220 */ /* 0x000fe40000400000 */
[----:B-12---:R-:W-:-:S07]  /*0560*/  FSEL R11, R11, -INF , P1 ;  /* 0xff8000000b0b7808 */ /* 0x006fce0000800000 */
.L_x_11:
[----:B------:R-:W-:Y:S01]  /*0570*/  FSETP.GTU.AND P0, PT, R2, RZ, PT ;  /* 0x000000ff0200720b */ /* 0x000fe20003f0c000 */
[----:B------:R-:W-:Y:S01]  /*0580*/  FADD R10, R8, R7 ;  /* 0x00000007080a7221 */ /* 0x000fe20000000000 */
[----:B------:R-:W-:Y:S01]  /*0590*/  BSSY.RECONVERGENT B1, `(.L_x_3) ;  /* 0x000008c000017945 */ /* 0x000fe20003800200 */
[----:B------:R-:W-:Y:S02]  /*05a0*/  MOV R0, R9 ;  /* 0x0000000900007202 */ /* 0x000fe40000000f00 */
[----:B------:R-:W-:-:S08]  /*05b0*/  FMUL R10, R10, 0.5 ;  /* 0x3f0000000a0a7820 */ /* 0x000fd00000400000 */
[----:B------:R-:W-:Y:S05]  /*05c0*/  @!P0 BRA `(.L_x_4) ;  /* 0x0000000800208947 */ /* 0x000fea0003800000 */
[----:B------:R-:W-:Y:S01]  /*05d0*/  IADD3 R0, PT, PT, R2, -0xd000000, RZ ;  /* 0xf300000002007810 */ /* 0x000fe20007ffe0ff */
[----:B------:R0:W1:Y:S01]  /*05e0*/  MUFU.RSQ R13, R2 ;  /* 0x00000002000d7308 */ /* 0x0000620000001400 */
[----:B------:R-:W-:Y:S01]  /*05f0*/  FMUL R3, R10, 0.5 ;  /* 0x3f0000000a037820 */ /* 0x000fe20000400000 */
[----:B------:R-:W-:Y:S01]  /*0600*/  BSSY.RECONVERGENT B2, `(.L_x_5) ;  /* 0x000000c000027945 */ /* 0x000fe20003800200 */
[----:B------:R-:W-:Y:S02]  /*0610*/  ISETP.GT.U32.AND P0, PT, R0, 0x727fffff, PT ;  /* 0x727fffff0000780c */ /* 0x000fe40003f04070 */
[----:B------:R-:W-:-:S04]  /*0620*/  FFMA R0, R10, R3, UR8 ;  /* 0x000000080a007e23 */ /* 0x000fc80008000003 */
[----:B------:R-:W-:-:S07]  /*0630*/  FFMA R0, R2, R0, R11 ;  /* 0x0000000002007223 */ /* 0x000fce000000000b */
[----:B0-----:R-:W-:Y:S05]  /*0640*/  @!P0 BRA `(.L_x_6) ;  /* 0x00000000000c8947 */ /* 0x001fea0003800000 */
[----:B------:R-:W-:-:S07]  /*0650*/  MOV R16, 0x670 ;  /* 0x0000067000107802 */ /* 0x000fce0000000f00 */
[----:B-1----:R-:W-:Y:S05]  /*0660*/  CALL.REL.NOINC `($__internal_0_$__cuda_sm20_sqrt_rn_f32_slowpath) ;  /* 0x0000000800347944 */ /* 0x002fea0003c00000 */
[----:B------:R-:W-:Y:S05]  /*0670*/  BRA `(.L_x_7) ;  /* 0x0000000000107947 */ /* 0x000fea0003800000 */
.L_x_6:
[----:B-1----:R-:W-:Y:S01]  /*0680*/  FMUL.FTZ R3, R2, R13 ;  /* 0x0000000d02037220 */ /* 0x002fe20000410000 */
[----:B------:R-:W-:-:S03]  /*0690*/  FMUL.FTZ R13, R13, 0.5 ;  /* 0x3f0000000d0d7820 */ /* 0x000fc60000410000 */
[----:B------:R-:W-:-:S04]  /*06a0*/  FFMA R12, -R3, R3, R2 ;  /* 0x00000003030c7223 */ /* 0x000fc80000000102 */
[----:B------:R-:W-:-:S07]  /*06b0*/  FFMA R3, R12, R13, R3 ;  /* 0x0000000d0c037223 */ /* 0x000fce0000000003 */
.L_x_7:
[----:B------:R-:W-:Y:S05]  /*06c0*/  BSYNC.RECONVERGENT B2 ;  /* 0x0000000000027941 */ /* 0x000fea0003800200 */
.L_x_5:
[----:B------:R-:W-:Y:S01]  /*06d0*/  FMUL R3, R10, R3 ;  /* 0x000000030a037220 */ /* 0x000fe20000400000 */
[----:B------:R-:W-:Y:S03]  /*06e0*/  BSSY.RECONVERGENT B2, `(.L_x_8) ;  /* 0x000000c000027945 */ /* 0x000fe60003800200 */
[----:B------:R-:W0:Y:S08]  /*06f0*/  MUFU.RCP R12, R3 ;  /* 0x00000003000c7308 */ /* 0x000e300000001000 */
[----:B------:R-:W1:Y:S01]  /*0700*/  FCHK P0, R0, R3 ;  /* 0x0000000300007302 */ /* 0x000e620000000000 */
[----:B0-----:R-:W-:-:S04]  /*0710*/  FFMA R13, -R3, R12, 1 ;  /* 0x3f800000030d7423 */ /* 0x001fc8000000010c */
[----:B------:R-:W-:-:S04]  /*0720*/  FFMA R13, R12, R13, R12 ;  /* 0x0000000d0c0d7223 */ /* 0x000fc8000000000c */
[----:B------:R-:W-:-:S04]  /*0730*/  FFMA R12, R0, R13, RZ ;  /* 0x0000000d000c7223 */ /* 0x000fc800000000ff */
[----:B------:R-:W-:-:S04]  /*0740*/  FFMA R14, -R3, R12, R0 ;  /* 0x0000000c030e7223 */ /* 0x000fc80000000100 */
[----:B------:R-:W-:Y:S01]  /*0750*/  FFMA R12, R13, R14, R12 ;  /* 0x0000000e0d0c7223 */ /* 0x000fe2000000000c */
[----:B-1----:R-:W-:Y:S06]  /*0760*/  @!P0 BRA `(.L_x_9) ;  /* 0x00000000000c8947 */ /* 0x002fec0003800000 */
[----:B------:R-:W-:-:S07]  /*0770*/  MOV R12, 0x790 ;  /* 0x00000790000c7802 */ /* 0x000fce0000000f00 */
[----:B------:R-:W-:Y:S05]  /*0780*/  CALL.REL.NOINC `($__internal_1_$__cuda_sm3x_div_rn_noftz_f32_slowpath) ;  /* 0x0000000800447944 */ /* 0x000fea0003c00000 */
[----:B------:R-:W-:-:S07]  /*0790*/  MOV R12, R0 ;  /* 0x00000000000c7202 */ /* 0x000fce0000000f00 */
.L_x_9:
[----:B------:R-:W-:Y:S05]  /*07a0*/  BSYNC.RECONVERGENT B2 ;  /* 0x0000000000027941 */ /* 0x000fea0003800200 */
.L_x_8:
[----:B------:R-:W-:Y:S01]  /*07b0*/  FADD R15, -R3, R12 ;  /* 0x0000000c030f7221 */ /* 0x000fe20000000100 */
[----:B------:R-:W-:Y:S01]  /*07c0*/  UMOV UR6, 0x667f3bcd ;  /* 0x667f3bcd00067882 */ /* 0x000fe20000000000 */
[----:B------:R-:W0:Y:S01]  /*07d0*/  F2F.F64.F32 R12, -R12 ;  /* 0x8000000c000c7310 */ /* 0x000e220000201800 */
[----:B------:R-:W-:-:S07]  /*07e0*/  UMOV UR7, 0x3fe6a09e ;  /* 0x3fe6a09e00077882 */ /* 0x000fce0000000000 */
[----:B------:R-:W1:Y:S01]  /*07f0*/  F2F.F64.F32 R14, -R15 ;  /* 0x8000000f000e7310 */ /* 0x000e620000201800 */
[----:B0-----:R-:W-:-:S07]  /*0800*/  DMUL R18, R12, UR6 ;  /* 0x000000060c127c28 */ /* 0x001fce0008000000 */
[----:B------:R-:W0:Y:S01]  /*0810*/  F2F.F32.F64 R0, R18 ;  /* 0x0000001200007310 */ /* 0x000e220000301000 */
[----:B-1----:R-:W-:-:S07]  /*0820*/  DMUL R20, R14, UR6 ;  /* 0x000000060e147c28 */ /* 0x002fce0008000000 */
[----:B------:R1:W2:Y:S01]  /*0830*/  F2F.F32.F64 R3, R20 ;  /* 0x0000001400037310 */ /* 0x0002a20000301000 */
[C---:B0-----:R-:W-:Y:S01]  /*0840*/  FADD R16, |R0|.reuse, 4 ;  /* 0x4080000000107421 */ /* 0x041fe20000000200 */
[C---:B------:R-:W-:Y:S01]  /*0850*/  FADD R17, |R0|.reuse, -4 ;  /* 0xc080000000117421 */ /* 0x040fe20000000200 */
[C---:B------:R-:W-:Y:S01]  /*0860*/  FMUL R13, R0.reuse, -R0 ;  /* 0x80000000000d7220 */ /* 0x040fe20000400000 */
[----:B-1----:R-:W-:Y:S02]  /*0870*/  MOV R21, 0x3a69a091 ;  /* 0x3a69a09100157802 */ /* 0x002fe40000000f00 */
[----:B------:R-:W-:Y:S02]  /*0880*/  FSETP.GEU.AND P2, PT, R0, RZ, PT ;  /* 0x000000ff0000720b */ /* 0x000fe40003f4e000 */
[----:B------:R-:W0:Y:S01]  /*0890*/  MUFU.RCP R16, R16 ;  /* 0x0000001000107308 */ /* 0x000e220000001000 */
[----:B------:R-:W-:Y:S01]  /*08a0*/  FMUL R23, R13, 1.4426950216293334961 ;  /* 0x3fb8aa3b0d177820 */ /* 0x000fe20000400000 */
[C---:B--2---:R-:W-:Y:S01]  /*08b0*/  FADD R14, |R3|.reuse, 4 ;  /* 0x40800000030e7421 */ /* 0x044fe20000000200 */
[C---:B------:R-:W-:Y:S01]  /*08c0*/  FADD R15, |R3|.reuse, -4 ;  /* 0xc0800000030f7421 */ /* 0x040fe20000000200 */
[C---:B------:R-:W-:Y:S01]  /*08d0*/  FMUL R12, R3.reuse, -R3 ;  /* 0x80000003030c7220 */ /* 0x040fe20000400000 */
[----:B------:R-:W-:-:S02]  /*08e0*/  FSETP.GEU.AND P3, PT, R3, RZ, PT ;  /* 0x000000ff0300720b */ /* 0x000fc40003f6e000 */
[----:B------:R-:W-:Y:S01]  /*08f0*/  FSETP.GT.AND P1, PT, |R3|, 10.05500030517578125, PT ;  /* 0x4120e1480300780b */ /* 0x000fe20003f24200 */
[----:B------:R-:W1:Y:S08]  /*0900*/  MUFU.RCP R14, R14 ;  /* 0x0000000e000e7308 */ /* 0x000e700000001000 */
[----:B------:R2:W3:Y:S01]  /*0910*/  FRND.TRUNC R18, R23 ;  /* 0x0000001700127307 */ /* 0x0004e2000020d000 */
[----:B0-----:R-:W-:-:S04]  /*0920*/  FMUL R17, R17, R16 ;  /* 0x0000001011117220 */ /* 0x001fc80000400000 */
[----:B------:R-:W-:Y:S01]  /*0930*/  FADD R19, R17, 1 ;  /* 0x3f80000011137421 */ /* 0x000fe20000000000 */
[----:B-1----:R-:W-:Y:S01]  /*0940*/  FMUL R25, R15, R14 ;  /* 0x0000000e0f197220 */ /* 0x002fe20000400000 */
[----:B------:R-:W-:Y:S02]  /*0950*/  FMUL R15, R12, 1.4426950216293334961 ;  /* 0x3fb8aa3b0c0f7820 */ /* 0x000fe40000400000 */
[----:B------:R-:W-:Y:S01]  /*0960*/  FFMA R19, R19, -4, |R0| ;  /* 0xc080000013137823 */ /* 0x000fe20000000400 */
[----:B------:R-:W-:-:S03]  /*0970*/  FADD R20, R25, 1 ;  /* 0x3f80000019147421 */ /* 0x000fc60000000000 */
[----:B--2---:R-:W-:Y:S01]  /*0980*/  FFMA R23, |R0|, -R17, R19 ;  /* 0x8000001100177223 */ /* 0x004fe20000000213 */
[----:B------:R-:W0:Y:S01]  /*0990*/  FRND.TRUNC R15, R15 ;  /* 0x0000000f000f7307 */ /* 0x000e22000020d000 */
[----:B------:R-:W-:Y:S01]  /*09a0*/  FFMA R20, R20, -4, |R3| ;  /* 0xc080000014147823 */ /* 0x000fe20000000403 */
[----:B---3--:R-:W-:Y:S01]  /*09b0*/  FSETP.GT.AND P0, PT, |R18|, 126, PT ;  /* 0x42fc00001200780b */ /* 0x008fe20003f04200 */
[----:B------:R-:W-:Y:S01]  /*09c0*/  FFMA R16, R16, R23, R17 ;  /* 0x0000001710107223 */ /* 0x000fe20000000011 */
[----:B------:R-:W-:Y:S01]  /*09d0*/  MOV R19, 0x40000000 ;  /* 0x4000000000137802 */ /* 0x000fe20000000f00 */
[----:B------:R-:W-:-:S04]  /*09e0*/  FFMA R20, |R3|, -R25, R20 ;  /* 0x8000001903147223 */ /* 0x000fc80000000214 */
[----:B------:R-:W-:Y:S01]  /*09f0*/  FFMA R14, R14, R20, R25 ;  /* 0x000000140e0e7223 */ /* 0x000fe20000000019 */
[----:B------:R-:W-:Y:S02]  /*0a00*/  HFMA2 R20, -RZ, RZ, 3.4921875, 0 ;  /* 0x42fc0000ff147431 */ /* 0x000fe400000001ff */
[----:B------:R-:W-:Y:S01]  /*0a10*/  FFMA R17, |R0|, R19, 1 ;  /* 0x3f80000000117423 */ /* 0x000fe20000000213 */
[-C--:B------:R-:W-:Y:S01]  /*0a20*/  FFMA R23, R14, R21.reuse, 0.0070457882247865200043 ;  /* 0x3be6e05b0e177423 */ /* 0x080fe20000000015 */
[----:B------:R-:W-:-:S03]  /*0a30*/  FFMA R21, R16, R21, 0.0070457882247865200043 ;  /* 0x3be6e05b10157423 */ /* 0x000fc60000000015 */
[----:B------:R-:W-:Y:S01]  /*0a40*/  FFMA R23, R14, R23, -0.015866896137595176697 ;  /* 0xbc81fb4b0e177423 */ /* 0x000fe20000000017 */
[----:B------:R-:W-:Y:S01]  /*0a50*/  MUFU.RCP R17, R17 ;  /* 0x0000001100117308 */ /* 0x000fe20000001000 */
[C---:B------:R-:W-:Y:S02]  /*0a60*/  LOP3.LUT R25, R20.reuse, 0x80000000, R18, 0xb8, !PT ;  /* 0x8000000014197812 */ /* 0x040fe400078eb812 */
[----:B0-----:R-:W-:Y:S02]  /*0a70*/  LOP3.LUT R20, R20, 0x80000000, R15, 0xb8, !PT ;  /* 0x8000000014147812 */ /* 0x001fe400078eb80f */
[----:B------:R-:W-:Y:S01]  /*0a80*/  FSEL R18, R25, R18, P0 ;  /* 0x0000001219127208 */ /* 0x000fe20000000000 */
[----:B------:R-:W-:Y:S01]  /*0a90*/  FFMA R25, R14, R23, 0.036429625004529953003 ;  /* 0x3d15373b0e197423 */ /* 0x000fe20000000017 */
[----:B------:R-:W-:Y:S01]  /*0aa0*/  FFMA R23, R16, R21, -0.015866896137595176697 ;  /* 0xbc81fb4b10177423 */ /* 0x000fe20000000015 */
[----:B------:R-:W-:Y:S02]  /*0ab0*/  FSETP.GT.AND P0, PT, |R15|, 126, PT ;  /* 0x42fc00000f00780b */ /* 0x000fe40003f04200 */
[----:B------:R-:W-:Y:S01]  /*0ac0*/  FFMA R25, R14, R25, -0.066643431782722473145 ;  /* 0xbd887c5a0e197423 */ /* 0x000fe20000000019 */
[----:B------:R-:W-:Y:S01]  /*0ad0*/  FFMA R23, R16, R23, 0.036429625004529953003 ;  /* 0x3d15373b10177423 */ /* 0x000fe20000000017 */
[----:B------:R-:W-:Y:S01]  /*0ae0*/  FSEL R21, R20, R15, P0 ;  /* 0x0000000f14157208 */ /* 0x000fe20000000000 */
[----:B------:R-:W-:Y:S01]  /*0af0*/  FFMA R15, |R3|, R19, 1 ;  /* 0x3f800000030f7423 */ /* 0x000fe20000000213 */
[----:B------:R-:W-:Y:S01]  /*0b00*/  FFMA R25, R14, R25, 0.093814529478549957275 ;  /* 0x3dc021d50e197423 */ /* 0x000fe20000000019 */
[----:B------:R-:W-:Y:S01]  /*0b10*/  FFMA R23, R16, R23, -0.066643431782722473145 ;  /* 0xbd887c5a10177423 */ /* 0x000fe20000000017 */
[----:B------:R-:W-:Y:S01]  /*0b20*/  FFMA R19, R18, -0.69314718246459960938, R13 ;  /* 0xbf31721812137823 */ /* 0x000fe2000000000d */
[C---:B------:R-:W-:Y:S01]  /*0b30*/  FFMA R20, R21.reuse, -0.69314718246459960938, R12 ;  /* 0xbf31721815147823 */ /* 0x040fe2000000000c */
[----:B------:R-:W-:Y:S01]  /*0b40*/  FFMA R25, R14, R25, -0.10099056363105773926 ;  /* 0xbdced4240e197423 */ /* 0x000fe20000000019 */
[----:B------:R-:W-:Y:S01]  /*0b50*/  FFMA R23, R16, R23, 0.093814529478549957275 ;  /* 0x3dc021d510177423 */ /* 0x000fe20000000017 */
[----:B------:R-:W0:Y:S01]  /*0b60*/  MUFU.RCP R15, R15 ;  /* 0x0000000f000f7308 */ /* 0x000e220000001000 */
[----:B------:R-:W-:Y:S01]  /*0b70*/  FFMA R20, R21, 1.9046542121259335545e-09, R20 ;  /* 0x3102e30815147823 */ /* 0x000fe20000000014 */
[----:B------:R-:W-:Y:S01]  /*0b80*/  FFMA R25, R14, R25, 0.06809400022029876709 ;  /* 0x3d8b74de0e197423 */ /* 0x000fe20000000019 */
[----:B------:R-:W-:Y:S01]  /*0b90*/  FFMA R23, R16, R23, -0.10099056363105773926 ;  /* 0xbdced42410177423 */ /* 0x000fe20000000017 */
[----:B------:R-:W-:Y:S01]  /*0ba0*/  FFMA R19, R18, 1.9046542121259335545e-09, R19 ;  /* 0x3102e30812137823 */ /* 0x000fe20000000013 */
[----:B------:R-:W-:Y:S01]  /*0bb0*/  FMUL R20, R20, 1.4426950216293334961 ;  /* 0x3fb8aa3b14147820 */ /* 0x000fe20000400000 */
[----:B------:R-:W-:Y:S01]  /*0bc0*/  FFMA R25, R14, R25, 0.015377387404441833496 ;  /* 0x3c7bf1700e197423 */ /* 0x000fe20000000019 */
[----:B------:R-:W-:Y:S01]  /*0bd0*/  FFMA R23, R16, R23, 0.06809400022029876709 ;  /* 0x3d8b74de10177423 */ /* 0x000fe20000000017 */
[----:B------:R-:W-:Y:S01]  /*0be0*/  FMUL R19, R19, 1.4426950216293334961 ;  /* 0x3fb8aa3b13137820 */ /* 0x000fe20000400000 */
[----:B------:R-:W-:Y:S01]  /*0bf0*/  FADD R24, R18, 12583039 ;  /* 0x4b40007f12187421 */ /* 0x000fe20000000000 */
[----:B------:R-:W-:Y:S01]  /*0c00*/  FFMA R25, R14, R25, -0.1396210789680480957 ;  /* 0xbe0ef8d40e197423 */ /* 0x000fe20000000019 */
[----:B------:R-:W-:Y:S01]  /*0c10*/  FFMA R23, R16, R23, 0.015377387404441833496 ;  /* 0x3c7bf17010177423 */ /* 0x000fe20000000017 */
[----:B------:R-:W1:Y:S01]  /*0c20*/  MUFU.EX2 R20, R20 ;  /* 0x0000001400147308 */ /* 0x000e620000000800 */
[----:B------:R-:W-:Y:S01]  /*0c30*/  FSETP.GT.AND P0, PT, |R0|, 10.05500030517578125, PT ;  /* 0x4120e1480000780b */ /* 0x000fe20003f04200 */
[----:B------:R-:W-:Y:S01]  /*0c40*/  FFMA R14, R14, R25, 1.232995152473449707 ;  /* 0x3f9dd2c90e0e7423 */ /* 0x000fe20000000019 */
[----:B------:R-:W-:Y:S01]  /*0c50*/  FFMA R23, R16, R23, -0.1396210789680480957 ;  /* 0xbe0ef8d410177423 */ /* 0x000fe20000000017 */
[----:B------:R-:W-:Y:S01]  /*0c60*/  FADD R25, R21, 12583039 ;  /* 0x4b40007f15197421 */ /* 0x000fe20000000000 */
[----:B------:R-:W-:Y:S01]  /*0c70*/  SHF.L.U32 R24, R24, 0x17, RZ ;  /* 0x0000001718187819 */ /* 0x000fe200000006ff */
[----:B0-----:R-:W-:Y:S01]  /*0c80*/  FMUL R18, R14, R15 ;  /* 0x0000000f0e127220 */ /* 0x001fe20000400000 */
[----:B------:R-:W-:Y:S01]  /*0c90*/  FFMA R21, R16, R23, 1.232995152473449707 ;  /* 0x3f9dd2c910157423 */ /* 0x000fe20000000017 */
[----:B------:R-:W0:Y:S01]  /*0ca0*/  MUFU.EX2 R19, R19 ;  /* 0x0000001300137308 */ /* 0x000e220000000800 */
[----:B------:R-:W-:Y:S01]  /*0cb0*/  SHF.L.U32 R27, R25, 0x17, RZ ;  /* 0x00000017191b7819 */ /* 0x000fe200000006ff */
[----:B------:R-:W-:Y:S01]  /*0cc0*/  FMUL R25, R18, -2 ;  /* 0xc000000012197820 */ /* 0x000fe20000400000 */
[----:B------:R-:W-:-:S03]  /*0cd0*/  FMUL R16, R21, R17 ;  /* 0x0000001115107220 */ /* 0x000fc60000400000 */
[----:B------:R-:W-:Y:S01]  /*0ce0*/  FFMA R25, |R3|, R25, R14 ;  /* 0x0000001903197223 */ /* 0x000fe2000000020e */
[----:B------:R-:W-:Y:S01]  /*0cf0*/  FMUL R23, R16, -2 ;  /* 0xc000000010177820 */ /* 0x000fe20000400000 */
[----:B-1----:R-:W-:Y:S01]  /*0d00*/  FMUL R20, R27, R20 ;  /* 0x000000141b147220 */ /* 0x002fe20000400000 */
[----:B------:R-:W-:Y:S02]  /*0d10*/  FFMA R27, -|R3|, |R3|, -R12 ;  /* 0x40000003031b7223 */ /* 0x000fe40000000b0c */
[----:B------:R-:W-:Y:S01]  /*0d20*/  FFMA R23, |R0|, R23, R21 ;  /* 0x0000001700177223 */ /* 0x000fe20000000215 */
[----:B------:R-:W-:Y:S01]  /*0d30*/  FADD R25, -R18, R25 ;  /* 0x0000001912197221 */ /* 0x000fe20000000100 */
[----:B------:R-:W-:Y:S01]  /*0d40*/  FFMA R12, -|R0|, |R0|, -R13 ;  /* 0x40000000000c7223 */ /* 0x000fe20000000b0d */
[----:B------:R-:W-:Y:S01]  /*0d50*/  FFMA R20, R20, R27, R20 ;  /* 0x0000001b14147223 */ /* 0x000fe20000000014 */
[----:B------:R-:W-:Y:S01]  /*0d60*/  FADD R23, -R16, R23 ;  /* 0x0000001710177221 */ /* 0x000fe20000000100 */
[----:B------:R-:W-:Y:S01]  /*0d70*/  FFMA R25, R15, R25, R18 ;  /* 0x000000190f197223 */ /* 0x000fe20000000012 */
[----:B0-----:R-:W-:-:S02]  /*0d80*/  FMUL R19, R24, R19 ;  /* 0x0000001318137220 */ /* 0x001fc40000400000 */
[----:B------:R-:W-:Y:S01]  /*0d90*/  FFMA R23, R17, R23, R16 ;  /* 0x0000001711177223 */ /* 0x000fe20000000010 */
[----:B------:R-:W-:Y:S01]  /*0da0*/  FMUL R20, R25, R20 ;  /* 0x0000001419147220 */ /* 0x000fe20000400000 */
[----:B------:R-:W-:-:S04]  /*0db0*/  FFMA R12, R19, R12, R19 ;  /* 0x0000000c130c7223 */ /* 0x000fc80000000013 */
[----:B------:R-:W-:Y:S01]  /*0dc0*/  FMUL R12, R23, R12 ;  /* 0x0000000c170c7220 */ /* 0x000fe20000400000 */
[----:B------:R-:W-:-:S04]  /*0dd0*/  FSEL R20, R20, RZ, !P1 ;  /* 0x000000ff14147208 */ /* 0x000fc80004800000 */
[----:B------:R-:W-:Y:S01]  /*0de0*/  FSEL R12, R12, RZ, !P0 ;  /* 0x000000ff0c0c7208 */ /* 0x000fe20004000000 */
[----:B------:R-:W-:-:S04]  /*0df0*/  @!P3 FADD R20, -R20, 2 ;  /* 0x400000001414b421 */ /* 0x000fc80000000100 */
[----:B------:R-:W-:Y:S01]  /*0e00*/  @!P2 FADD R12, -R12, 2 ;  /* 0x400000000c0ca421 */ /* 0x000fe20000000100 */
[----:B------:R-:W-:-:S03]  /*0e10*/  FMUL R3, R20, 0.5 ;  /* 0x3f00000014037820 */ /* 0x000fc60000400000 */
[----:B------:R-:W-:Y:S01]  /*0e20*/  FMUL R0, R12, 0.5 ;  /* 0x3f0000000c007820 */ /* 0x000fe20000400000 */
[----:B------:R-:W-:-:S04]  /*0e30*/  FMUL R3, R6, R3 ;  /* 0x0000000306037220 */ /* 0x000fc80000400000 */
[----:B------:R-:W-:-:S07]  /*0e40*/  FFMA R0, R0, UR9, -R3 ;  /* 0x0000000900007c23 */ /* 0x000fce0008000803 */
.L_x_4:
[----:B------:R-:W-:Y:S05]  /*0e50*/  BSYNC.RECONVERGENT B1 ;  /* 0x0000000000017941 */ /* 0x000fea0003800200 */
.L_x_3:
[----:B------:R-:W-:-:S05]  /*0e60*/  FADD R3, -R5, R0 ;  /* 0x0000000005037221 */ /* 0x000fca0000000100 */
[----:B------:R-:W-:-:S13]  /*0e70*/  FSETP.GEU.AND P0, PT, |R3|, 9.9999997473787516356e-05, PT ;  /* 0x38d1b7170300780b */ /* 0x000fda0003f0e200 */
[----:B------:R-:W-:Y:S05]  /*0e80*/  @!P0 BRA `(.L_x_10) ;  /* 0x0000000000188947 */ /* 0x000fea0003800000 */
[----:B------:R-:W-:Y:S02]  /*0e90*/  IADD3 R22, PT, PT, R22, 0x1, RZ ;  /* 0x0000000116167810 */ /* 0x000fe40007ffe0ff */
[----:B------:R-:W-:Y:S02]  /*0ea0*/  FSETP.GT.AND P0, PT, R0, R5, PT ;  /* 0x000000050000720b */ /* 0x000fe40003f04000 */
[----:B------:R-:W-:Y:S02]  /*0eb0*/  ISETP.NE.AND P1, PT, R22, 0x64, PT ;  /* 0x000000641600780c */ /* 0x000fe40003f25270 */
[----:B------:R-:W-:Y:S02]  /*0ec0*/  FSEL R7, R7, R10, P0 ;  /* 0x0000000a07077208 */ /* 0x000fe40000000000 */
[----:B------:R-:W-:-:S09]  /*0ed0*/  FSEL R8, R10, R8, P0 ;  /* 0x000000080a087208 */ /* 0x000fd20000000000 */
[----:B------:R-:W-:Y:S05]  /*0ee0*/  @P1 BRA `(.L_x_11) ;  /* 0xfffffff400a01947 */ /* 0x000fea000383ffff */
.L_x_10:
[----:B------:R-:W-:Y:S05]  /*0ef0*/  BSYNC.RECONVERGENT B0 ;  /* 0x0000000000007941 */ /* 0x000fea0003800200 */
.L_x_2:
[----:B------:R-:W0:Y:S02]  /*0f00*/  LDC.64 R2, c[0x0][0x3a0] ;  /* 0x0000e800ff027b82 */ /* 0x000e240000000a00 */
[----:B0-----:R-:W-:-:S05]  /*0f10*/  IMAD.WIDE R4, R4, 0x4, R2 ;  /* 0x0000000404047825 */ /* 0x001fca00078e0202 */
[----:B------:R-:W-:Y:S01]  /*0f20*/  STG.E desc[UR4][R4.64], R10 ;  /* 0x0000000a04007986 */ /* 0x000fe2000c101904 */
[----:B------:R-:W-:Y:S05]  /*0f30*/  EXIT ;  /* 0x000000000000794d */ /* 0x000fea0003800000 */
        .weak           $__internal_0_$__cuda_sm20_sqrt_rn_f32_slowpath
        .type           $__internal_0_$__cuda_sm20_sqrt_rn_f32_slowpath,@function
        .size           $__internal_0_$__cuda_sm20_sqrt_rn_f32_slowpath,($__internal_1_$__cuda_sm3x_div_rn_noftz_f32_slowpath - $__internal_0_$__cuda_sm20_sqrt_rn_f32_slowpath)
$__internal_0_$__cuda_sm20_sqrt_rn_f32_slowpath:
[----:B------:R-:W-:-:S13]  /*0f40*/  LOP3.LUT P0, RZ, R2, 0x7fffffff, RZ, 0xc0, !PT ;  /* 0x7fffffff02ff7812 */ /* 0x000fda000780c0ff */
[----:B------:R-:W-:Y:S01]  /*0f50*/  @!P0 MOV R3, R2 ;  /* 0x0000000200038202 */ /* 0x000fe20000000f00 */
[----:B------:R-:W-:Y:S06]  /*0f60*/  @!P0 BRA `(.L_x_12) ;  /* 0x0000000000408947 */ /* 0x000fec0003800000 */
[----:B------:R-:W-:-:S13]  /*0f70*/  FSETP.GEU.FTZ.AND P0, PT, R2, RZ, PT ;  /* 0x000000ff0200720b */ /* 0x000fda0003f1e000 */
[----:B------:R-:W-:Y:S01]  /*0f80*/  @!P0 MOV R3, 0x7fffffff ;  /* 0x7fffffff00038802 */ /* 0x000fe20000000f00 */
[----:B------:R-:W-:Y:S06]  /*0f90*/  @!P0 BRA `(.L_x_12) ;  /* 0x0000000000348947 */ /* 0x000fec0003800000 */
[----:B------:R-:W-:-:S13]  /*0fa0*/  FSETP.GTU.FTZ.AND P0, PT, |R2|, +INF , PT ;  /* 0x7f8000000200780b */ /* 0x000fda0003f1c200 */
[----:B------:R-:W-:Y:S01]  /*0fb0*/  @P0 FADD.FTZ R3, R2, 1 ;  /* 0x3f80000002030421 */ /* 0x000fe20000010000 */
[----:B------:R-:W-:Y:S06]  /*0fc0*/  @P0 BRA `(.L_x_12) ;  /* 0x0000000000280947 */ /* 0x000fec0003800000 */
[----:B------:R-:W-:-:S13]  /*0fd0*/  FSETP.NEU.FTZ.AND P0, PT, |R2|, +INF , PT ;  /* 0x7f8000000200780b */ /* 0x000fda0003f1d200 */
[----:B------:R-:W-:-:S04]  /*0fe0*/  @P0 FFMA R12, R2, 1.84467440737095516160e+19, RZ ;  /* 0x5f800000020c0823 */ /* 0x000fc800000000ff */
[----:B------:R-:W0:Y:S02]  /*0ff0*/  @P0 MUFU.RSQ R3, R12 ;  /* 0x0000000c00030308 */ /* 0x000e240000001400 */
[----:B0-----:R-:W-:Y:S01]  /*1000*/  @P0 FMUL.FTZ R13, R12, R3 ;  /* 0x000000030c0d0220 */ /* 0x001fe20000410000 */
[----:B------:R-:W-:Y:S01]  /*1010*/  @P0 FMUL.FTZ R15, R3, 0.5 ;  /* 0x3f000000030f0820 */ /* 0x000fe20000410000 */
[----:B------:R-:W-:Y:S02]  /*1020*/  @!P0 MOV R3, R2 ;  /* 0x0000000200038202 */ /* 0x000fe40000000f00 */
[----:B------:R-:W-:-:S04]  /*1030*/  @P0 FADD.FTZ R14, -R13, -RZ ;  /* 0x800000ff0d0e0221 */ /* 0x000fc80000010100 */
[----:B------:R-:W-:-:S04]  /*1040*/  @P0 FFMA R14, R13, R14, R12 ;  /* 0x0000000e0d0e0223 */ /* 0x000fc8000000000c */
[----:B------:R-:W-:-:S04]  /*1050*/  @P0 FFMA R14, R14, R15, R13 ;  /* 0x0000000f0e0e0223 */ /* 0x000fc8000000000d */
[----:B------:R-:W-:-:S07]  /*1060*/  @P0 FMUL.FTZ R3, R14, 2.3283064365386962891e-10 ;  /* 0x2f8000000e030820 */ /* 0x000fce0000410000 */
.L_x_12:
[----:B------:R-:W-:Y:S01]  /*1070*/  HFMA2 R13, -RZ, RZ, 0, 0 ;  /* 0x00000000ff0d7431 */ /* 0x000fe200000001ff */
[----:B------:R-:W-:-:S04]  /*1080*/  MOV R12, R16 ;  /* 0x00000010000c7202 */ /* 0x000fc80000000f00 */
[----:B------:R-:W-:Y:S05]  /*1090*/  RET.REL.NODEC R12 `(_Z18implied_vol_kernelPfS_S_ffS_ii) ;  /* 0xffffffec0cd87950 */ /* 0x000fea0003c3ffff */
        .weak           $__internal_1_$__cuda_sm3x_div_rn_noftz_f32_slowpath
        .type           $__internal_1_$__cuda_sm3x_div_rn_noftz_f32_slowpath,@function
        .size           $__internal_1_$__cuda_sm3x_div_rn_noftz_f32_slowpath,(.L_x_26 - $__internal_1_$__cuda_sm3x_div_rn_noftz_f32_slowpath)
$__internal_1_$__cuda_sm3x_div_rn_noftz_f32_slowpath:
[----:B------:R-:W-:Y:S01]  /*10a0*/  SHF.R.U32.HI R13, RZ, 0x17, R3 ;  /* 0x00000017ff0d7819 */ /* 0x000fe20000011603 */
[----:B------:R-:W-:Y:S01]  /*10b0*/  BSSY.RECONVERGENT B3, `(.L_x_13) ;  /* 0x0000063000037945 */ /* 0x000fe20003800200 */
[----:B------:R-:W-:Y:S02]  /*10c0*/  SHF.R.U32.HI R14, RZ, 0x17, R0 ;  /* 0x00000017ff0e7819 */ /* 0x000fe40000011600 */
[----:B------:R-:W-:Y:S02]  /*10d0*/  LOP3.LUT R13, R13, 0xff, RZ, 0xc0, !PT ;  /* 0x000000ff0d0d7812 */ /* 0x000fe400078ec0ff */
[----:B------:R-:W-:Y:S02]  /*10e0*/  LOP3.LUT R17, R14, 0xff, RZ, 0xc0, !PT ;  /* 0x000000ff0e117812 */ /* 0x000fe400078ec0ff */
[----:B------:R-:W-:Y:S02]  /*10f0*/  IADD3 R18, PT, PT, R13, -0x1, RZ ;  /* 0xffffffff0d127810 */ /* 0x000fe40007ffe0ff */
[----:B------:R-:W-:-:S02]  /*1100*/  IADD3 R16, PT, PT, R17, -0x1, RZ ;  /* 0xffffffff11107810 */ /* 0x000fc40007ffe0ff */
[----:B------:R-:W-:Y:S02]  /*1110*/  ISETP.GT.U32.AND P0, PT, R18, 0xfd, PT ;  /* 0x000000fd1200780c */ /* 0x000fe40003f04070 */
[----:B------:R-:W-:Y:S02]  /*1120*/  MOV R15, R3 ;  /* 0x00000003000f7202 */ /* 0x000fe40000000f00 */
[----:B------:R-:W-:-:S13]  /*1130*/  ISETP.GT.U32.OR P0, PT, R16, 0xfd, P0 ;  /* 0x000000fd1000780c */ /* 0x000fda0000704470 */
[----:B------:R-:W-:Y:S01]  /*1140*/  @!P0 MOV R14, RZ ;  /* 0x000000ff000e8202 */ /* 0x000fe20000000f00 */
[----:B------:R-:W-:Y:S06]  /*1150*/  @!P0 BRA `(.L_x_14) ;  /* 0x00000000005c8947 */ /* 0x000fec0003800000 */
[----:B------:R-:W-:Y:S02]  /*1160*/  FSETP.GTU.FTZ.AND P0, PT, |R0|, +INF , PT ;  /* 0x7f8000000000780b */ /* 0x000fe40003f1c200 */
[----:B------:R-:W-:-:S04]  /*1170*/  FSETP.GTU.FTZ.AND P1, PT, |R3|, +INF , PT ;  /* 0x7f8000000300780b */ /* 0x000fc80003f3c200 */
[----:B------:R-:W-:-:S13]  /*1180*/  PLOP3.LUT P0, PT, P0, P1, PT, 0xf8, 0x8f ;  /* 0x00000000008f781c */ /* 0x000fda0000703f70 */
[----:B------:R-:W-:Y:S05]  /*1190*/  @P0 BRA `(.L_x_15) ;  /* 0x00000004004c0947 */ /* 0x000fea0003800000 */
[----:B------:R-:W-:-:S13]  /*11a0*/  LOP3.LUT P0, RZ, R15, 0x7fffffff, R0, 0xc8, !PT ;  /* 0x7fffffff0fff7812 */ /* 0x000fda000780c800 */
[----:B------:R-:W-:Y:S05]  /*11b0*/  @!P0 BRA `(.L_x_16) ;  /* 0x00000004003c8947 */ /* 0x000fea0003800000 */
[C---:B------:R-:W-:Y:S02]  /*11c0*/  FSETP.NEU.FTZ.AND P1, PT, |R0|.reuse, +INF , PT ;  /* 0x7f8000000000780b */ /* 0x040fe40003f3d200 */
[----:B------:R-:W-:Y:S02]  /*11d0*/  FSETP.NEU.FTZ.AND P2, PT, |R3|, +INF , PT ;  /* 0x7f8000000300780b */ /* 0x000fe40003f5d200 */
[----:B------:R-:W-:-:S11]  /*11e0*/  FSETP.NEU.FTZ.AND P0, PT, |R0|, +INF , PT ;  /* 0x7f8000000000780b */ /* 0x000fd60003f1d200 */
[----:B------:R-:W-:Y:S05]  /*11f0*/  @!P2 BRA !P1, `(.L_x_16) ;  /* 0x00000004002ca947 */ /* 0x000fea0004800000 */
[----:B------:R-:W-:-:S04]  /*1200*/  LOP3.LUT P1, RZ, R0, 0x7fffffff, RZ, 0xc0, !PT ;  /* 0x7fffffff00ff7812 */ /* 0x000fc8000782c0ff */
[----:B------:R-:W-:-:S13]  /*1210*/  PLOP3.LUT P1, PT, P2, P1, PT, 0x2f, 0xf2 ;  /* 0x0000000000f2781c */ /* 0x000fda0001722577 */
[----:B------:R-:W-:Y:S05]  /*1220*/  @P1 BRA `(.L_x_17) ;  /* 0x0000000400181947 */ /* 0x000fea0003800000 */
[----:B------:R-:W-:-:S04]  /*1230*/  LOP3.LUT P1, RZ, R15, 0x7fffffff, RZ, 0xc0, !PT ;  /* 0x7fffffff0fff7812 */ /* 0x000fc8000782c0ff */
[----:B------:R-:W-:-:S13]  /*1240*/  PLOP3.LUT P0, PT, P0, P1, PT, 0x2f, 0xf2 ;  /* 0x0000000000f2781c */ /* 0x000fda0000702577 */
[----:B------:R-:W-:Y:S05]  /*1250*/  @P0 BRA `(.L_x_18) ;  /* 0x0000000400000947 */ /* 0x000fea0003800000 */
[----:B------:R-:W-:Y:S02]  /*1260*/  ISETP.GE.AND P0, PT, R16, RZ, PT ;  /* 0x000000ff1000720c */ /* 0x000fe40003f06270 */
[----:B------:R-:W-:-:S11]  /*1270*/  ISETP.GE.AND P1, PT, R18, RZ, PT ;  /* 0x000000ff1200720c */ /* 0x000fd60003f26270 */
[----:B------:R-:W-:Y:S01]  /*1280*/  @P0 MOV R14, RZ ;  /* 0x000000ff000e0202 */ /* 0x000fe20000000f00 */
[----:B------:R-:W-:Y:S01]  /*1290*/  @!P0 FFMA R0, R0, 1.84467440737095516160e+19, RZ ;  /* 0x5f80000000008823 */ /* 0x000fe200000000ff */
[----:B------:R-:W-:Y:S01]  /*12a0*/  @!P0 MOV R14, 0xffffffc0 ;  /* 0xffffffc0000e8802 */ /* 0x000fe20000000f00 */
[----:B------:R-:W-:-:S03]  /*12b0*/  @!P1 FFMA R15, R3, 1.84467440737095516160e+19, RZ ;  /* 0x5f800000030f9823 */ /* 0x000fc600000000ff */
[----:B------:R-:W-:-:S07]  /*12c0*/  @!P1 IADD3 R14, PT, PT, R14, 0x40, RZ ;  /* 0x000000400e0e9810 */ /* 0x000fce0007ffe0ff */
.L_x_14:
[----:B------:R-:W-:Y:S01]  /*12d0*/  LEA R16, R13, 0xc0800000, 0x17 ;  /* 0xc08000000d107811 */ /* 0x000fe200078eb8ff */
[----:B------:R-:W-:Y:S01]  /*12e0*/  BSSY.RECONVERGENT B4, `(.L_x_19) ;  /* 0x0000036000047945 */ /* 0x000fe20003800200 */
[----:B------:R-:W-:Y:S02]  /*12f0*/  IADD3 R17, PT, PT, R17, -0x7f, RZ ;  /* 0xffffff8111117810 */ /* 0x000fe40007ffe0ff */
[----:B------:R-:W-:-:S03]  /*1300*/  IADD3 R18, PT, PT, -R16, R15, RZ ;  /* 0x0000000f10127210 */ /* 0x000fc60007ffe1ff */
[C---:B------:R-:W-:Y:S01]  /*1310*/  IMAD R0, R17.reuse, -0x800000, R0 ;  /* 0xff80000011007824 */ /* 0x040fe200078e0200 */
[----:B------:R-:W0:Y:S01]  /*1320*/  MUFU.RCP R15, R18 ;  /* 0x00000012000f7308 */ /* 0x000e220000001000 */
[----:B------:R-:W-:Y:S01]  /*1330*/  FADD.FTZ R19, -R18, -RZ ;  /* 0x800000ff12137221 */ /* 0x000fe20000010100 */
[----:B------:R-:W-:-:S04]  /*1340*/  IADD3 R17, PT, PT, R17, 0x7f, -R13 ;  /* 0x0000007f11117810 */ /* 0x000fc80007ffe80d */
[----:B------:R-:W-:Y:S01]  /*1350*/  IADD3 R17, PT, PT, R17, R14, RZ ;  /* 0x0000000e11117210 */ /* 0x000fe20007ffe0ff */
[----:B0-----:R-:W-:-:S04]  /*1360*/  FFMA R16, R15, R19, 1 ;  /* 0x3f8000000f107423 */ /* 0x001fc80000000013 */
[----:B------:R-:W-:-:S04]  /*1370*/  FFMA R15, R15, R16, R15 ;  /* 0x000000100f0f7223 */ /* 0x000fc8000000000f */
[----:B------:R-:W-:-:S04]  /*1380*/  FFMA R16, R0, R15, RZ ;  /* 0x0000000f00107223 */ /* 0x000fc800000000ff */
[----:B------:R-:W-:-:S04]  /*1390*/  FFMA R20, R19, R16, R0 ;  /* 0x0000001013147223 */ /* 0x000fc80000000000 */
[----:B------:R-:W-:-:S04]  /*13a0*/  FFMA R16, R15, R20, R16 ;  /* 0x000000140f107223 */ /* 0x000fc80000000010 */
[----:B------:R-:W-:-:S04]  /*13b0*/  FFMA R19, R19, R16, R0 ;  /* 0x0000001013137223 */ /* 0x000fc80000000000 */
[----:B------:R-:W-:-:S05]  /*13c0*/  FFMA R0, R15, R19, R16 ;  /* 0x000000130f007223 */ /* 0x000fca0000000010 */
[----:B------:R-:W-:-:S04]  /*13d0*/  SHF.R.U32.HI R13, RZ, 0x17, R0 ;  /* 0x00000017ff0d7819 */ /* 0x000fc80000011600 */
[----:B------:R-:W-:-:S04]  /*13e0*/  LOP3.LUT R13, R13, 0xff, RZ, 0xc0, !PT ;  /* 0x000000ff0d0d7812 */ /* 0x000fc800078ec0ff */
[----:B------:R-:W-:-:S04]  /*13f0*/  IADD3 R18, PT, PT, R13, R17, RZ ;  /* 0x000000110d127210 */ /* 0x000fc80007ffe0ff */
[----:B------:R-:W-:-:S04]  /*1400*/  IADD3 R13, PT, PT, R18, -0x1, RZ ;  /* 0xffffffff120d7810 */ /* 0x000fc80007ffe0ff */
[----:B------:R-:W-:-:S13]  /*1410*/  ISETP.GE.U32.AND P0, PT, R13, 0xfe, PT ;  /* 0x000000fe0d00780c */ /* 0x000fda0003f06070 */
[----:B------:R-:W-:Y:S05]  /*1420*/  @!P0 BRA `(.L_x_20) ;  /* 0x0000000000808947 */ /* 0x000fea0003800000 */
[----:B------:R-:W-:-:S13]  /*1430*/  ISETP.GT.AND P0, PT, R18, 0xfe, PT ;  /* 0x000000fe1200780c */ /* 0x000fda0003f04270 */
[----:B------:R-:W-:Y:S05]  /*1440*/  @P0 BRA `(.L_x_21) ;  /* 0x00000000006c0947 */ /* 0x000fea0003800000 */
[----:B------:R-:W-:-:S13]  /*1450*/  ISETP.GE.AND P0, PT, R18, 0x1, PT ;  /* 0x000000011200780c */ /* 0x000fda0003f06270 */
[----:B------:R-:W-:Y:S05]  /*1460*/  @P0 BRA `(.L_x_22) ;  /* 0x0000000000740947 */ /* 0x000fea0003800000 */
[----:B------:R-:W-:Y:S02]  /*1470*/  ISETP.GE.AND P0, PT, R18, -0x18, PT ;  /* 0xffffffe81200780c */ /* 0x000fe40003f06270 */
[----:B------:R-:W-:-:S11]  /*1480*/  LOP3.LUT R0, R0, 0x80000000, RZ, 0xc0, !PT ;  /* 0x8000000000007812 */ /* 0x000fd600078ec0ff */
[----:B------:R-:W-:Y:S05]  /*1490*/  @!P0 BRA `(.L_x_22) ;  /* 0x0000000000688947 */ /* 0x000fea0003800000 */
[-CC-:B------:R-:W-:Y:S01]  /*14a0*/  FFMA.RZ R13, R15, R19.reuse, R16.reuse ;  /* 0x000000130f0d7223 */ /* 0x180fe2000000c010 */
[C---:B------:R-:W-:Y:S02]  /*14b0*/  ISETP.NE.AND P2, PT, R18.reuse, RZ, PT ;  /* 0x000000ff1200720c */ /* 0x040fe40003f45270 */
[C---:B------:R-:W-:Y:S02]  /*14c0*/  ISETP.NE.AND P1, PT, R18.reuse, RZ, PT ;  /* 0x000000ff1200720c */ /* 0x040fe40003f25270 */
[----:B------:R-:W-:Y:S01]  /*14d0*/  LOP3.LUT R14, R13, 0x7fffff, RZ, 0xc0, !PT ;  /* 0x007fffff0d0e7812 */ /* 0x000fe200078ec0ff */
[CCC-:B------:R-:W-:Y:S01]  /*14e0*/  FFMA.RP R13, R15.reuse, R19.reuse, R16.reuse ;  /* 0x000000130f0d7223 */ /* 0x1c0fe20000008010 */
[----:B------:R-:W-:Y:S01]  /*14f0*/  FFMA.RM R16, R15, R19, R16 ;  /* 0x000000130f107223 */ /* 0x000fe20000004010 */
[----:B------:R-:W-:Y:S02]  /*1500*/  IADD3 R15, PT, PT, R18, 0x20, RZ ;  /* 0x00000020120f7810 */ /* 0x000fe40007ffe0ff */
[----:B------:R-:W-:-:S02]  /*1510*/  LOP3.LUT R14, R14, 0x800000, RZ, 0xfc, !PT ;  /* 0x008000000e0e7812 */ /* 0x000fc400078efcff */
[----:B------:R-:W-:Y:S02]  /*1520*/  IADD3 R17, PT, PT, -R18, RZ, RZ ;  /* 0x000000ff12117210 */ /* 0x000fe40007ffe1ff */
[----:B------:R-:W-:Y:S02]  /*1530*/  SHF.L.U32 R15, R14, R15, RZ ;  /* 0x0000000f0e0f7219 */ /* 0x000fe400000006ff */
[----:B------:R-:W-:Y:S02]  /*1540*/  FSETP.NEU.FTZ.AND P0, PT, R13, R16, PT ;  /* 0x000000100d00720b */ /* 0x000fe40003f1d000 */
[----:B------:R-:W-:Y:S02]  /*1550*/  SEL R13, R17, RZ, P2 ;  /* 0x000000ff110d7207 */ /* 0x000fe40001000000 */
[----:B------:R-:W-:Y:S02]  /*1560*/  ISETP.NE.AND P1, PT, R15, RZ, P1 ;  /* 0x000000ff0f00720c */ /* 0x000fe40000f25270 */
[----:B------:R-:W-:-:S02]  /*1570*/  SHF.R.U32.HI R13, RZ, R13, R14 ;  /* 0x0000000dff0d7219 */ /* 0x000fc4000001160e */
[----:B------:R-:W-:Y:S02]  /*1580*/  PLOP3.LUT P0, PT, P0, P1, PT, 0xf8, 0x8f ;  /* 0x00000000008f781c */ /* 0x000fe40000703f70 */
[----:B------:R-:W-:Y:S02]  /*1590*/  SHF.R.U32.HI R15, RZ, 0x1, R13 ;  /* 0x00000001ff0f7819 */ /* 0x000fe4000001160d */
[----:B------:R-:W-:-:S04]  /*15a0*/  SEL R14, RZ, 0x1, !P0 ;  /* 0x00000001ff0e7807 */ /* 0x000fc80004000000 */
[----:B------:R-:W-:-:S04]  /*15b0*/  LOP3.LUT R14, R14, 0x1, R15, 0xf8, !PT ;  /* 0x000000010e0e7812 */ /* 0x000fc800078ef80f */
[----:B------:R-:W-:-:S04]  /*15c0*/  LOP3.LUT R14, R14, R13, RZ, 0xc0, !PT ;  /* 0x0000000d0e0e7212 */ /* 0x000fc800078ec0ff */
[----:B------:R-:W-:-:S04]  /*15d0*/  IADD3 R15, PT, PT, R15, R14, RZ ;  /* 0x0000000e0f0f7210 */ /* 0x000fc80007ffe0ff */
[----:B------:R-:W-:Y:S01]  /*15e0*/  LOP3.LUT R0, R15, R0, RZ, 0xfc, !PT ;  /* 0x000000000f007212 */ /* 0x000fe200078efcff */
[----:B------:R-:W-:Y:S06]  /*15f0*/  BRA `(.L_x_22) ;  /* 0x0000000000107947 */ /* 0x000fec0003800000 */
.L_x_21:
[----:B------:R-:W-:-:S04]  /*1600*/  LOP3.LUT R0, R0, 0x80000000, RZ, 0xc0, !PT ;  /* 0x8000000000007812 */ /* 0x000fc800078ec0ff */
[----:B------:R-:W-:Y:S01]  /*1610*/  LOP3.LUT R0, R0, 0x7f800000, RZ, 0xfc, !PT ;  /* 0x7f80000000007812 */ /* 0x000fe200078efcff */
[----:B------:R-:W-:Y:S06]  /*1620*/  BRA `(.L_x_22) ;  /* 0x0000000000047947 */ /* 0x000fec0003800000 */
.L_x_20:
[----:B------:R-:W-:-:S07]  /*1630*/  LEA R0, R17, R0, 0x17 ;  /* 0x0000000011007211 */ /* 0x000fce00078eb8ff */
.L_x_22:
[----:B------:R-:W-:Y:S05]  /*1640*/  BSYNC.RECONVERGENT B4 ;  /* 0x0000000000047941 */ /* 0x000fea0003800200 */
.L_x_19:
[----:B------:R-:W-:Y:S05]  /*1650*/  BRA `(.L_x_23) ;  /* 0x0000000000207947 */ /* 0x000fea0003800000 */
.L_x_18:
[----:B------:R-:W-:-:S04]  /*1660*/  LOP3.LUT R0, R15, 0x80000000, R0, 0x48, !PT ;  /* 0x800000000f007812 */ /* 0x000fc800078e4800 */
[----:B------:R-:W-:Y:S01]  /*1670*/  LOP3.LUT R0, R0, 0x7f800000, RZ, 0xfc, !PT ;  /* 0x7f80000000007812 */ /* 0x000fe200078efcff */
[----:B------:R-:W-:Y:S06]  /*1680*/  BRA `(.L_x_23) ;  /* 0x0000000000147947 */ /* 0x000fec0003800000 */
.L_x_17:
[----:B------:R-:W-:Y:S01]  /*1690*/  LOP3.LUT R0, R15, 0x80000000, R0, 0x48, !PT ;  /* 0x800000000f007812 */ /* 0x000fe200078e4800 */
[----:B------:R-:W-:Y:S06]  /*16a0*/  BRA `(.L_x_23) ;  /* 0x00000000000c7947 */ /* 0x000fec0003800000 */
.L_x_16:
[----:B------:R-:W0:Y:S01]  /*16b0*/  MUFU.RSQ R0, -QNAN ;  /* 0xffc0000000007908 */ /* 0x000e220000001400 */
[----:B------:R-:W-:Y:S05]  /*16c0*/  BRA `(.L_x_23) ;  /* 0x0000000000047947 */ /* 0x000fea0003800000 */
.L_x_15:
[----:B------:R-:W-:-:S07]  /*16d0*/  FADD.FTZ R0, R0, R3 ;  /* 0x0000000300007221 */ /* 0x000fce0000010000 */
.L_x_23:
[----:B------:R-:W-:Y:S05]  /*16e0*/  BSYNC.RECONVERGENT B3 ;  /* 0x0000000000037941 */ /* 0x000fea0003800200 */
.L_x_13:
[----:B------:R-:W-:-:S04]  /*16f0*/  HFMA2 R13, -RZ, RZ, 0, 0 ;  /* 0x00000000ff0d7431 */ /* 0x000fc800000001ff */
[----:B0-----:R-:W-:Y:S05]  /*1700*/  RET.REL.NODEC R12 `(_Z18implied_vol_kernelPfS_S_ffS_ii) ;  /* 0xffffffe80c3c7950 */ /* 0x001fea0003c3ffff */
.L_x_24:
[----:B------:R-:W-:-:S00]  /*1710*/  BRA `(.L_x_24) ;  /* 0xfffffffc00fc7947 */ /* 0x000fc0000383ffff */
[----:B------:R-:W-:-:S00]  /*1720*/  NOP ;  /* 0x0000000000007918 */ /* 0x000fc00000000000 */
        /* <DEDUP_REMOVED lines=13> */
.L_x_26:


//--------------------- .nv.shared.reserved.0     --------------------------
	.section	.nv.shared.reserved.0,"aw",@nobits
	.weak		__nv_reservedSMEM_offset_0_alias
	.size		__nv_reservedSMEM_offset_0_alias, 0, 64
	.other		__nv_reservedSMEM_offset_0_alias,@"STO_CUDA_RESERVED_SHARED STV_DEFAULT"
__nv_reservedSMEM_offset_0_alias:
	.zero		0
	.zero		64


//--------------------- .nv.constant0._Z18implied_vol_kernelPfS_S_ffS_ii --------------------------
	.section	.nv.constant0._Z18implied_vol_kernelPfS_S_ffS_ii,"a",@progbits
	.sectionflags	@""
	.align	4
.nv.constant0._Z18implied_vol_kernelPfS_S_ffS_ii:
	.zero		944


//--------------------- SYMBOLS --------------------------

	.type		.nv.reservedSmem.offset0,@object
	.size		.nv.reservedSmem.offset0,0x4
